//
// Generated by NVIDIA NVVM Compiler
//
// Compiler Build ID: CL-36424714
// Cuda compilation tools, release 13.0, V13.0.88
// Based on NVVM 20.0.0
//

.version 9.0
.target sm_100
.address_size 64

.extern .func  (.param .b64 func_retval0) malloc
(
	.param .b64 malloc_param_0
)
;
.extern .func free
(
	.param .b64 free_param_0
)
;
.extern .func  (.param .b32 func_retval0) vprintf
(
	.param .b64 vprintf_param_0,
	.param .b64 vprintf_param_1
)
;
.global .align 4 .b8 precalc_xorwow_matrix[102400];
.global .align 4 .b8 precalc_xorwow_offset_matrix[102400];
.global .align 4 .b8 mrg32k3aM1[2304];
.global .align 4 .b8 mrg32k3aM2[2304];
.global .align 4 .b8 mrg32k3aM1SubSeq[2016];
.global .align 4 .b8 mrg32k3aM2SubSeq[2016];
.global .align 4 .b8 mrg32k3aM1Seq[2304];
.global .align 4 .b8 mrg32k3aM2Seq[2304];
.const .align 8 .b8 __cr_lgamma_table[72];
.const .align 4 .b8 nuevos_caramelos_facil[16] = {1, 0, 0, 0, 2, 0, 0, 0, 3, 0, 0, 0, 4};
.const .align 4 .b8 nuevos_caramelos_dificil[24] = {1, 0, 0, 0, 2, 0, 0, 0, 3, 0, 0, 0, 4, 0, 0, 0, 5, 0, 0, 0, 6};
.global .align 1 .b8 $str[32] = {72, 97, 32, 101, 120, 112, 108, 111, 116, 97, 100, 111, 32, 108, 97, 32, 98, 111, 109, 98, 97, 32, 40, 37, 100, 44, 32, 37, 100, 41, 10};
.global .align 1 .b8 $str$1[43] = {83, 101, 32, 104, 97, 32, 97, 112, 108, 105, 99, 97, 100, 111, 32, 101, 108, 32, 101, 102, 101, 99, 116, 111, 32, 100, 101, 108, 32, 84, 78, 84, 32, 40, 37, 100, 44, 32, 37, 100, 41, 10};
.global .align 1 .b8 $str$2[52] = {83, 101, 32, 104, 97, 32, 97, 112, 108, 105, 99, 97, 100, 111, 32, 101, 108, 32, 101, 102, 101, 99, 116, 111, 32, 100, 101, 108, 32, 114, 111, 109, 112, 101, 99, 97, 98, 101, 122, 97, 115, 32, 40, 37, 100, 44, 32, 37, 100, 41, 10};

.func _Z13buscar_caminoPciiPiS0_S0_S0_ii(
	.param .b64 _Z13buscar_caminoPciiPiS0_S0_S0_ii_param_0,
	.param .b32 _Z13buscar_caminoPciiPiS0_S0_S0_ii_param_1,
	.param .b32 _Z13buscar_caminoPciiPiS0_S0_S0_ii_param_2,
	.param .b64 _Z13buscar_caminoPciiPiS0_S0_S0_ii_param_3,
	.param .b64 _Z13buscar_caminoPciiPiS0_S0_S0_ii_param_4,
	.param .b64 _Z13buscar_caminoPciiPiS0_S0_S0_ii_param_5,
	.param .b64 _Z13buscar_caminoPciiPiS0_S0_S0_ii_param_6,
	.param .b32 _Z13buscar_caminoPciiPiS0_S0_S0_ii_param_7,
	.param .b32 _Z13buscar_caminoPciiPiS0_S0_S0_ii_param_8
)
{
	.reg .pred 	%p<564>;
	.reg .b16 	%rs<9>;
	.reg .b32 	%r<305>;
	.reg .b64 	%rd<94>;

	ld.param.u64 	%rd35, [_Z13buscar_caminoPciiPiS0_S0_S0_ii_param_0];
	ld.param.u32 	%r72, [_Z13buscar_caminoPciiPiS0_S0_S0_ii_param_1];
	ld.param.u32 	%r73, [_Z13buscar_caminoPciiPiS0_S0_S0_ii_param_2];
	ld.param.u64 	%rd36, [_Z13buscar_caminoPciiPiS0_S0_S0_ii_param_3];
	ld.param.u64 	%rd37, [_Z13buscar_caminoPciiPiS0_S0_S0_ii_param_4];
	ld.param.u64 	%rd39, [_Z13buscar_caminoPciiPiS0_S0_S0_ii_param_6];
	ld.param.u32 	%r74, [_Z13buscar_caminoPciiPiS0_S0_S0_ii_param_7];
	ld.param.u32 	%r75, [_Z13buscar_caminoPciiPiS0_S0_S0_ii_param_8];
	cvta.to.global.u64 	%rd1, %rd35;
	cvta.to.local.u64 	%rd2, %rd39;
	cvta.to.local.u64 	%rd3, %rd37;
	setp.eq.s32 	%p96, %r72, %r73;
	@%p96 bra 	$L__BB0_270;
	sub.s32 	%r1, %r72, %r75;
	add.s32 	%r76, %r75, %r72;
	add.s32 	%r77, %r72, -1;
	add.s32 	%r78, %r72, 1;
	max.s32 	%r2, %r1, -1;
	mul.lo.s32 	%r79, %r75, %r74;
	setp.lt.s32 	%p97, %r76, %r79;
	selp.b32 	%r3, %r76, -1, %p97;
	rem.s32 	%r80, %r72, %r75;
	setp.eq.s32 	%p98, %r80, 0;
	selp.b32 	%r4, -1, %r77, %p98;
	rem.s32 	%r81, %r78, %r75;
	setp.eq.s32 	%p99, %r81, 0;
	selp.b32 	%r5, -1, %r78, %p99;
	ld.local.u32 	%r295, [%rd3];
	setp.lt.s32 	%p100, %r295, 1;
	@%p100 bra 	$L__BB0_52;
	setp.lt.u32 	%p104, %r295, 16;
	mov.pred 	%p500, -1;
	mov.b32 	%r283, 0;
	@%p104 bra 	$L__BB0_22;
	and.b32  	%r283, %r295, 2147483632;
	neg.s32 	%r281, %r283;
	add.s64 	%rd89, %rd36, 32;
	mov.pred 	%p500, -1;
$L__BB0_4:
	.pragma "nounroll";
	mov.pred 	%p106, 0;
	not.pred 	%p107, %p500;
	mov.pred 	%p500, %p106;
	@%p107 bra 	$L__BB0_21;
	ld.u32 	%r84, [%rd89+-32];
	setp.eq.s32 	%p109, %r84, %r72;
	@%p109 bra 	$L__BB0_21;
	ld.u32 	%r85, [%rd89+-28];
	setp.eq.s32 	%p111, %r85, %r72;
	mov.pred 	%p500, %p106;
	@%p111 bra 	$L__BB0_21;
	ld.u32 	%r86, [%rd89+-24];
	setp.eq.s32 	%p113, %r86, %r72;
	mov.pred 	%p500, %p106;
	@%p113 bra 	$L__BB0_21;
	ld.u32 	%r87, [%rd89+-20];
	setp.eq.s32 	%p115, %r87, %r72;
	mov.pred 	%p500, %p106;
	@%p115 bra 	$L__BB0_21;
	ld.u32 	%r88, [%rd89+-16];
	setp.eq.s32 	%p117, %r88, %r72;
	mov.pred 	%p500, %p106;
	@%p117 bra 	$L__BB0_21;
	ld.u32 	%r89, [%rd89+-12];
	setp.eq.s32 	%p119, %r89, %r72;
	mov.pred 	%p500, %p106;
	@%p119 bra 	$L__BB0_21;
	ld.u32 	%r90, [%rd89+-8];
	setp.eq.s32 	%p121, %r90, %r72;
	mov.pred 	%p500, %p106;
	@%p121 bra 	$L__BB0_21;
	ld.u32 	%r91, [%rd89+-4];
	setp.eq.s32 	%p123, %r91, %r72;
	mov.pred 	%p500, %p106;
	@%p123 bra 	$L__BB0_21;
	ld.u32 	%r92, [%rd89];
	setp.eq.s32 	%p125, %r92, %r72;
	mov.pred 	%p500, %p106;
	@%p125 bra 	$L__BB0_21;
	ld.u32 	%r93, [%rd89+4];
	setp.eq.s32 	%p127, %r93, %r72;
	mov.pred 	%p500, %p106;
	@%p127 bra 	$L__BB0_21;
	ld.u32 	%r94, [%rd89+8];
	setp.eq.s32 	%p129, %r94, %r72;
	mov.pred 	%p500, %p106;
	@%p129 bra 	$L__BB0_21;
	ld.u32 	%r95, [%rd89+12];
	setp.eq.s32 	%p131, %r95, %r72;
	mov.pred 	%p500, %p106;
	@%p131 bra 	$L__BB0_21;
	ld.u32 	%r96, [%rd89+16];
	setp.eq.s32 	%p133, %r96, %r72;
	mov.pred 	%p500, %p106;
	@%p133 bra 	$L__BB0_21;
	ld.u32 	%r97, [%rd89+20];
	setp.eq.s32 	%p135, %r97, %r72;
	mov.pred 	%p500, %p106;
	@%p135 bra 	$L__BB0_21;
	ld.u32 	%r98, [%rd89+24];
	setp.eq.s32 	%p137, %r98, %r72;
	mov.pred 	%p500, %p106;
	@%p137 bra 	$L__BB0_21;
	ld.u32 	%r99, [%rd89+28];
	setp.ne.s32 	%p500, %r99, %r72;
$L__BB0_21:
	add.s32 	%r281, %r281, 16;
	add.s64 	%rd89, %rd89, 64;
	setp.ne.s32 	%p138, %r281, 0;
	@%p138 bra 	$L__BB0_4;
$L__BB0_22:
	and.b32  	%r100, %r295, 15;
	setp.eq.s32 	%p139, %r100, 0;
	@%p139 bra 	$L__BB0_51;
	setp.lt.u32 	%p141, %r100, 8;
	@%p141 bra 	$L__BB0_34;
	mov.pred 	%p142, 0;
	not.pred 	%p143, %p500;
	mov.pred 	%p500, %p142;
	@%p143 bra 	$L__BB0_33;
	mul.wide.u32 	%rd40, %r283, 4;
	add.s64 	%rd7, %rd36, %rd40;
	ld.u32 	%r102, [%rd7];
	setp.eq.s32 	%p145, %r102, %r72;
	@%p145 bra 	$L__BB0_33;
	ld.u32 	%r103, [%rd7+4];
	setp.eq.s32 	%p147, %r103, %r72;
	mov.pred 	%p500, %p142;
	@%p147 bra 	$L__BB0_33;
	ld.u32 	%r104, [%rd7+8];
	setp.eq.s32 	%p149, %r104, %r72;
	mov.pred 	%p500, %p142;
	@%p149 bra 	$L__BB0_33;
	ld.u32 	%r105, [%rd7+12];
	setp.eq.s32 	%p151, %r105, %r72;
	mov.pred 	%p500, %p142;
	@%p151 bra 	$L__BB0_33;
	ld.u32 	%r106, [%rd7+16];
	setp.eq.s32 	%p153, %r106, %r72;
	mov.pred 	%p500, %p142;
	@%p153 bra 	$L__BB0_33;
	ld.u32 	%r107, [%rd7+20];
	setp.eq.s32 	%p155, %r107, %r72;
	mov.pred 	%p500, %p142;
	@%p155 bra 	$L__BB0_33;
	ld.u32 	%r108, [%rd7+24];
	setp.eq.s32 	%p157, %r108, %r72;
	mov.pred 	%p500, %p142;
	@%p157 bra 	$L__BB0_33;
	ld.u32 	%r109, [%rd7+28];
	setp.ne.s32 	%p500, %r109, %r72;
$L__BB0_33:
	add.s32 	%r283, %r283, 8;
$L__BB0_34:
	and.b32  	%r110, %r295, 7;
	setp.eq.s32 	%p158, %r110, 0;
	@%p158 bra 	$L__BB0_51;
	setp.lt.u32 	%p160, %r110, 4;
	@%p160 bra 	$L__BB0_42;
	mov.pred 	%p161, 0;
	not.pred 	%p162, %p500;
	mov.pred 	%p500, %p161;
	@%p162 bra 	$L__BB0_41;
	mul.wide.u32 	%rd41, %r283, 4;
	add.s64 	%rd8, %rd36, %rd41;
	ld.u32 	%r112, [%rd8];
	setp.eq.s32 	%p164, %r112, %r72;
	@%p164 bra 	$L__BB0_41;
	ld.u32 	%r113, [%rd8+4];
	setp.eq.s32 	%p166, %r113, %r72;
	mov.pred 	%p500, %p161;
	@%p166 bra 	$L__BB0_41;
	ld.u32 	%r114, [%rd8+8];
	setp.eq.s32 	%p168, %r114, %r72;
	mov.pred 	%p500, %p161;
	@%p168 bra 	$L__BB0_41;
	ld.u32 	%r115, [%rd8+12];
	setp.ne.s32 	%p500, %r115, %r72;
$L__BB0_41:
	add.s32 	%r283, %r283, 4;
$L__BB0_42:
	and.b32  	%r116, %r295, 3;
	setp.eq.s32 	%p169, %r116, 0;
	@%p169 bra 	$L__BB0_51;
	mul.wide.u32 	%rd42, %r283, 4;
	add.s64 	%rd9, %rd36, %rd42;
	mov.pred 	%p170, 0;
	not.pred 	%p171, %p500;
	mov.pred 	%p500, %p170;
	@%p171 bra 	$L__BB0_45;
	ld.u32 	%r117, [%rd9];
	setp.ne.s32 	%p500, %r117, %r72;
$L__BB0_45:
	setp.eq.s32 	%p172, %r116, 1;
	@%p172 bra 	$L__BB0_51;
	mov.pred 	%p173, 0;
	not.pred 	%p174, %p500;
	mov.pred 	%p500, %p173;
	@%p174 bra 	$L__BB0_48;
	ld.u32 	%r119, [%rd9+4];
	setp.ne.s32 	%p500, %r119, %r72;
$L__BB0_48:
	setp.eq.s32 	%p175, %r116, 2;
	@%p175 bra 	$L__BB0_51;
	not.pred 	%p176, %p500;
	@%p176 bra 	$L__BB0_54;
	ld.u32 	%r121, [%rd9+8];
	setp.ne.s32 	%p500, %r121, %r72;
$L__BB0_51:
	setp.ne.s32 	%p177, %r72, -1;
	and.pred  	%p178, %p177, %p500;
	@%p178 bra 	$L__BB0_53;
	bra.uni 	$L__BB0_54;
$L__BB0_52:
	setp.eq.s32 	%p101, %r72, -1;
	@%p101 bra 	$L__BB0_54;
$L__BB0_53:
	ld.param.u64 	%rd84, [_Z13buscar_caminoPciiPiS0_S0_S0_ii_param_5];
	mul.wide.s32 	%rd43, %r295, 4;
	add.s64 	%rd44, %rd36, %rd43;
	st.u32 	[%rd44], %r72;
	ld.local.u32 	%r122, [%rd3];
	add.s32 	%r123, %r122, 1;
	st.local.u32 	[%rd3], %r123;
	ld.local.u32 	%r124, [%rd2];
	mul.wide.s32 	%rd45, %r124, 4;
	add.s64 	%rd46, %rd84, %rd45;
	st.u32 	[%rd46], %r72;
	ld.local.u32 	%r125, [%rd2];
	add.s32 	%r126, %r125, 1;
	st.local.u32 	[%rd2], %r126;
	{ // callseq 0, 0
	.param .b64 param0;
	st.param.b64 	[param0], %rd35;
	.param .b32 param1;
	st.param.b32 	[param1], %r72;
	.param .b32 param2;
	st.param.b32 	[param2], %r73;
	.param .b64 param3;
	st.param.b64 	[param3], %rd36;
	.param .b64 param4;
	st.param.b64 	[param4], %rd37;
	.param .b64 param5;
	st.param.b64 	[param5], %rd84;
	.param .b64 param6;
	st.param.b64 	[param6], %rd39;
	.param .b32 param7;
	st.param.b32 	[param7], %r74;
	.param .b32 param8;
	st.param.b32 	[param8], %r75;
	call.uni 
	_Z13buscar_caminoPciiPiS0_S0_S0_ii, 
	(
	param0, 
	param1, 
	param2, 
	param3, 
	param4, 
	param5, 
	param6, 
	param7, 
	param8
	);
	} // callseq 0
	ld.local.u32 	%r295, [%rd3];
$L__BB0_54:
	cvt.s64.s32 	%rd47, %r72;
	add.s64 	%rd10, %rd1, %rd47;
	setp.lt.s32 	%p179, %r295, 1;
	@%p179 bra 	$L__BB0_105;
	setp.lt.u32 	%p183, %r295, 16;
	mov.pred 	%p513, -1;
	mov.b32 	%r288, 0;
	@%p183 bra 	$L__BB0_75;
	and.b32  	%r288, %r295, 2147483632;
	neg.s32 	%r286, %r288;
	add.s64 	%rd90, %rd36, 32;
	mov.pred 	%p513, -1;
$L__BB0_57:
	.pragma "nounroll";
	mov.pred 	%p185, 0;
	not.pred 	%p186, %p513;
	mov.pred 	%p513, %p185;
	@%p186 bra 	$L__BB0_74;
	ld.u32 	%r129, [%rd90+-32];
	setp.eq.s32 	%p188, %r129, %r2;
	@%p188 bra 	$L__BB0_74;
	ld.u32 	%r130, [%rd90+-28];
	setp.eq.s32 	%p190, %r130, %r2;
	mov.pred 	%p513, %p185;
	@%p190 bra 	$L__BB0_74;
	ld.u32 	%r131, [%rd90+-24];
	setp.eq.s32 	%p192, %r131, %r2;
	mov.pred 	%p513, %p185;
	@%p192 bra 	$L__BB0_74;
	ld.u32 	%r132, [%rd90+-20];
	setp.eq.s32 	%p194, %r132, %r2;
	mov.pred 	%p513, %p185;
	@%p194 bra 	$L__BB0_74;
	ld.u32 	%r133, [%rd90+-16];
	setp.eq.s32 	%p196, %r133, %r2;
	mov.pred 	%p513, %p185;
	@%p196 bra 	$L__BB0_74;
	ld.u32 	%r134, [%rd90+-12];
	setp.eq.s32 	%p198, %r134, %r2;
	mov.pred 	%p513, %p185;
	@%p198 bra 	$L__BB0_74;
	ld.u32 	%r135, [%rd90+-8];
	setp.eq.s32 	%p200, %r135, %r2;
	mov.pred 	%p513, %p185;
	@%p200 bra 	$L__BB0_74;
	ld.u32 	%r136, [%rd90+-4];
	setp.eq.s32 	%p202, %r136, %r2;
	mov.pred 	%p513, %p185;
	@%p202 bra 	$L__BB0_74;
	ld.u32 	%r137, [%rd90];
	setp.eq.s32 	%p204, %r137, %r2;
	mov.pred 	%p513, %p185;
	@%p204 bra 	$L__BB0_74;
	ld.u32 	%r138, [%rd90+4];
	setp.eq.s32 	%p206, %r138, %r2;
	mov.pred 	%p513, %p185;
	@%p206 bra 	$L__BB0_74;
	ld.u32 	%r139, [%rd90+8];
	setp.eq.s32 	%p208, %r139, %r2;
	mov.pred 	%p513, %p185;
	@%p208 bra 	$L__BB0_74;
	ld.u32 	%r140, [%rd90+12];
	setp.eq.s32 	%p210, %r140, %r2;
	mov.pred 	%p513, %p185;
	@%p210 bra 	$L__BB0_74;
	ld.u32 	%r141, [%rd90+16];
	setp.eq.s32 	%p212, %r141, %r2;
	mov.pred 	%p513, %p185;
	@%p212 bra 	$L__BB0_74;
	ld.u32 	%r142, [%rd90+20];
	setp.eq.s32 	%p214, %r142, %r2;
	mov.pred 	%p513, %p185;
	@%p214 bra 	$L__BB0_74;
	ld.u32 	%r143, [%rd90+24];
	setp.eq.s32 	%p216, %r143, %r2;
	mov.pred 	%p513, %p185;
	@%p216 bra 	$L__BB0_74;
	ld.u32 	%r144, [%rd90+28];
	setp.ne.s32 	%p513, %r144, %r2;
$L__BB0_74:
	add.s32 	%r286, %r286, 16;
	add.s64 	%rd90, %rd90, 64;
	setp.ne.s32 	%p217, %r286, 0;
	@%p217 bra 	$L__BB0_57;
$L__BB0_75:
	and.b32  	%r145, %r295, 15;
	setp.eq.s32 	%p218, %r145, 0;
	@%p218 bra 	$L__BB0_104;
	setp.lt.u32 	%p220, %r145, 8;
	@%p220 bra 	$L__BB0_87;
	mov.pred 	%p221, 0;
	not.pred 	%p222, %p513;
	mov.pred 	%p513, %p221;
	@%p222 bra 	$L__BB0_86;
	mul.wide.u32 	%rd48, %r288, 4;
	add.s64 	%rd14, %rd36, %rd48;
	ld.u32 	%r147, [%rd14];
	setp.eq.s32 	%p224, %r147, %r2;
	@%p224 bra 	$L__BB0_86;
	ld.u32 	%r148, [%rd14+4];
	setp.eq.s32 	%p226, %r148, %r2;
	mov.pred 	%p513, %p221;
	@%p226 bra 	$L__BB0_86;
	ld.u32 	%r149, [%rd14+8];
	setp.eq.s32 	%p228, %r149, %r2;
	mov.pred 	%p513, %p221;
	@%p228 bra 	$L__BB0_86;
	ld.u32 	%r150, [%rd14+12];
	setp.eq.s32 	%p230, %r150, %r2;
	mov.pred 	%p513, %p221;
	@%p230 bra 	$L__BB0_86;
	ld.u32 	%r151, [%rd14+16];
	setp.eq.s32 	%p232, %r151, %r2;
	mov.pred 	%p513, %p221;
	@%p232 bra 	$L__BB0_86;
	ld.u32 	%r152, [%rd14+20];
	setp.eq.s32 	%p234, %r152, %r2;
	mov.pred 	%p513, %p221;
	@%p234 bra 	$L__BB0_86;
	ld.u32 	%r153, [%rd14+24];
	setp.eq.s32 	%p236, %r153, %r2;
	mov.pred 	%p513, %p221;
	@%p236 bra 	$L__BB0_86;
	ld.u32 	%r154, [%rd14+28];
	setp.ne.s32 	%p513, %r154, %r2;
$L__BB0_86:
	add.s32 	%r288, %r288, 8;
$L__BB0_87:
	and.b32  	%r155, %r295, 7;
	setp.eq.s32 	%p237, %r155, 0;
	@%p237 bra 	$L__BB0_104;
	setp.lt.u32 	%p239, %r155, 4;
	@%p239 bra 	$L__BB0_95;
	mov.pred 	%p240, 0;
	not.pred 	%p241, %p513;
	mov.pred 	%p513, %p240;
	@%p241 bra 	$L__BB0_94;
	mul.wide.u32 	%rd49, %r288, 4;
	add.s64 	%rd15, %rd36, %rd49;
	ld.u32 	%r157, [%rd15];
	setp.eq.s32 	%p243, %r157, %r2;
	@%p243 bra 	$L__BB0_94;
	ld.u32 	%r158, [%rd15+4];
	setp.eq.s32 	%p245, %r158, %r2;
	mov.pred 	%p513, %p240;
	@%p245 bra 	$L__BB0_94;
	ld.u32 	%r159, [%rd15+8];
	setp.eq.s32 	%p247, %r159, %r2;
	mov.pred 	%p513, %p240;
	@%p247 bra 	$L__BB0_94;
	ld.u32 	%r160, [%rd15+12];
	setp.ne.s32 	%p513, %r160, %r2;
$L__BB0_94:
	add.s32 	%r288, %r288, 4;
$L__BB0_95:
	and.b32  	%r161, %r295, 3;
	setp.eq.s32 	%p248, %r161, 0;
	@%p248 bra 	$L__BB0_104;
	mul.wide.u32 	%rd50, %r288, 4;
	add.s64 	%rd16, %rd36, %rd50;
	mov.pred 	%p249, 0;
	not.pred 	%p250, %p513;
	mov.pred 	%p513, %p249;
	@%p250 bra 	$L__BB0_98;
	ld.u32 	%r162, [%rd16];
	setp.ne.s32 	%p513, %r162, %r2;
$L__BB0_98:
	setp.eq.s32 	%p251, %r161, 1;
	@%p251 bra 	$L__BB0_104;
	mov.pred 	%p252, 0;
	not.pred 	%p253, %p513;
	mov.pred 	%p513, %p252;
	@%p253 bra 	$L__BB0_101;
	ld.u32 	%r164, [%rd16+4];
	setp.ne.s32 	%p513, %r164, %r2;
$L__BB0_101:
	setp.eq.s32 	%p254, %r161, 2;
	@%p254 bra 	$L__BB0_104;
	not.pred 	%p255, %p513;
	@%p255 bra 	$L__BB0_108;
	ld.u32 	%r166, [%rd16+8];
	setp.ne.s32 	%p513, %r166, %r2;
$L__BB0_104:
	setp.gt.s32 	%p256, %r1, -1;
	and.pred  	%p257, %p513, %p256;
	@%p257 bra 	$L__BB0_106;
	bra.uni 	$L__BB0_108;
$L__BB0_105:
	setp.lt.s32 	%p180, %r1, 0;
	@%p180 bra 	$L__BB0_108;
$L__BB0_106:
	mul.wide.s32 	%rd51, %r295, 4;
	add.s64 	%rd52, %rd36, %rd51;
	st.u32 	[%rd52], %r2;
	ld.local.u32 	%r167, [%rd3];
	add.s32 	%r295, %r167, 1;
	st.local.u32 	[%rd3], %r295;
	ld.global.u8 	%rs1, [%rd10];
	cvt.s64.s32 	%rd53, %r2;
	add.s64 	%rd54, %rd1, %rd53;
	ld.global.u8 	%rs2, [%rd54];
	setp.ne.s16 	%p258, %rs1, %rs2;
	@%p258 bra 	$L__BB0_108;
	ld.param.u64 	%rd85, [_Z13buscar_caminoPciiPiS0_S0_S0_ii_param_5];
	ld.local.u32 	%r168, [%rd2];
	mul.wide.s32 	%rd55, %r168, 4;
	add.s64 	%rd56, %rd85, %rd55;
	st.u32 	[%rd56], %r2;
	ld.local.u32 	%r169, [%rd2];
	add.s32 	%r170, %r169, 1;
	st.local.u32 	[%rd2], %r170;
	{ // callseq 1, 0
	.param .b64 param0;
	st.param.b64 	[param0], %rd35;
	.param .b32 param1;
	st.param.b32 	[param1], %r2;
	.param .b32 param2;
	st.param.b32 	[param2], %r73;
	.param .b64 param3;
	st.param.b64 	[param3], %rd36;
	.param .b64 param4;
	st.param.b64 	[param4], %rd37;
	.param .b64 param5;
	st.param.b64 	[param5], %rd85;
	.param .b64 param6;
	st.param.b64 	[param6], %rd39;
	.param .b32 param7;
	st.param.b32 	[param7], %r74;
	.param .b32 param8;
	st.param.b32 	[param8], %r75;
	call.uni 
	_Z13buscar_caminoPciiPiS0_S0_S0_ii, 
	(
	param0, 
	param1, 
	param2, 
	param3, 
	param4, 
	param5, 
	param6, 
	param7, 
	param8
	);
	} // callseq 1
	ld.local.u32 	%r295, [%rd3];
$L__BB0_108:
	setp.lt.s32 	%p259, %r295, 1;
	@%p259 bra 	$L__BB0_159;
	setp.lt.u32 	%p263, %r295, 16;
	mov.pred 	%p526, -1;
	mov.b32 	%r293, 0;
	@%p263 bra 	$L__BB0_129;
	and.b32  	%r293, %r295, 2147483632;
	neg.s32 	%r291, %r293;
	add.s64 	%rd91, %rd36, 32;
	mov.pred 	%p526, -1;
$L__BB0_111:
	.pragma "nounroll";
	mov.pred 	%p265, 0;
	not.pred 	%p266, %p526;
	mov.pred 	%p526, %p265;
	@%p266 bra 	$L__BB0_128;
	ld.u32 	%r173, [%rd91+-32];
	setp.eq.s32 	%p268, %r173, %r3;
	@%p268 bra 	$L__BB0_128;
	ld.u32 	%r174, [%rd91+-28];
	setp.eq.s32 	%p270, %r174, %r3;
	mov.pred 	%p526, %p265;
	@%p270 bra 	$L__BB0_128;
	ld.u32 	%r175, [%rd91+-24];
	setp.eq.s32 	%p272, %r175, %r3;
	mov.pred 	%p526, %p265;
	@%p272 bra 	$L__BB0_128;
	ld.u32 	%r176, [%rd91+-20];
	setp.eq.s32 	%p274, %r176, %r3;
	mov.pred 	%p526, %p265;
	@%p274 bra 	$L__BB0_128;
	ld.u32 	%r177, [%rd91+-16];
	setp.eq.s32 	%p276, %r177, %r3;
	mov.pred 	%p526, %p265;
	@%p276 bra 	$L__BB0_128;
	ld.u32 	%r178, [%rd91+-12];
	setp.eq.s32 	%p278, %r178, %r3;
	mov.pred 	%p526, %p265;
	@%p278 bra 	$L__BB0_128;
	ld.u32 	%r179, [%rd91+-8];
	setp.eq.s32 	%p280, %r179, %r3;
	mov.pred 	%p526, %p265;
	@%p280 bra 	$L__BB0_128;
	ld.u32 	%r180, [%rd91+-4];
	setp.eq.s32 	%p282, %r180, %r3;
	mov.pred 	%p526, %p265;
	@%p282 bra 	$L__BB0_128;
	ld.u32 	%r181, [%rd91];
	setp.eq.s32 	%p284, %r181, %r3;
	mov.pred 	%p526, %p265;
	@%p284 bra 	$L__BB0_128;
	ld.u32 	%r182, [%rd91+4];
	setp.eq.s32 	%p286, %r182, %r3;
	mov.pred 	%p526, %p265;
	@%p286 bra 	$L__BB0_128;
	ld.u32 	%r183, [%rd91+8];
	setp.eq.s32 	%p288, %r183, %r3;
	mov.pred 	%p526, %p265;
	@%p288 bra 	$L__BB0_128;
	ld.u32 	%r184, [%rd91+12];
	setp.eq.s32 	%p290, %r184, %r3;
	mov.pred 	%p526, %p265;
	@%p290 bra 	$L__BB0_128;
	ld.u32 	%r185, [%rd91+16];
	setp.eq.s32 	%p292, %r185, %r3;
	mov.pred 	%p526, %p265;
	@%p292 bra 	$L__BB0_128;
	ld.u32 	%r186, [%rd91+20];
	setp.eq.s32 	%p294, %r186, %r3;
	mov.pred 	%p526, %p265;
	@%p294 bra 	$L__BB0_128;
	ld.u32 	%r187, [%rd91+24];
	setp.eq.s32 	%p296, %r187, %r3;
	mov.pred 	%p526, %p265;
	@%p296 bra 	$L__BB0_128;
	ld.u32 	%r188, [%rd91+28];
	setp.ne.s32 	%p526, %r188, %r3;
$L__BB0_128:
	add.s32 	%r291, %r291, 16;
	add.s64 	%rd91, %rd91, 64;
	setp.ne.s32 	%p297, %r291, 0;
	@%p297 bra 	$L__BB0_111;
$L__BB0_129:
	and.b32  	%r35, %r295, 15;
	setp.eq.s32 	%p298, %r35, 0;
	@%p298 bra 	$L__BB0_158;
	and.b32  	%r36, %r295, 7;
	setp.lt.u32 	%p300, %r35, 8;
	@%p300 bra 	$L__BB0_141;
	mov.pred 	%p301, 0;
	not.pred 	%p302, %p526;
	mov.pred 	%p526, %p301;
	@%p302 bra 	$L__BB0_140;
	mul.wide.u32 	%rd57, %r293, 4;
	add.s64 	%rd20, %rd36, %rd57;
	ld.u32 	%r189, [%rd20];
	setp.eq.s32 	%p304, %r189, %r3;
	@%p304 bra 	$L__BB0_140;
	ld.u32 	%r190, [%rd20+4];
	setp.eq.s32 	%p306, %r190, %r3;
	mov.pred 	%p526, %p301;
	@%p306 bra 	$L__BB0_140;
	ld.u32 	%r191, [%rd20+8];
	setp.eq.s32 	%p308, %r191, %r3;
	mov.pred 	%p526, %p301;
	@%p308 bra 	$L__BB0_140;
	ld.u32 	%r192, [%rd20+12];
	setp.eq.s32 	%p310, %r192, %r3;
	mov.pred 	%p526, %p301;
	@%p310 bra 	$L__BB0_140;
	ld.u32 	%r193, [%rd20+16];
	setp.eq.s32 	%p312, %r193, %r3;
	mov.pred 	%p526, %p301;
	@%p312 bra 	$L__BB0_140;
	ld.u32 	%r194, [%rd20+20];
	setp.eq.s32 	%p314, %r194, %r3;
	mov.pred 	%p526, %p301;
	@%p314 bra 	$L__BB0_140;
	ld.u32 	%r195, [%rd20+24];
	setp.eq.s32 	%p316, %r195, %r3;
	mov.pred 	%p526, %p301;
	@%p316 bra 	$L__BB0_140;
	ld.u32 	%r196, [%rd20+28];
	setp.ne.s32 	%p526, %r196, %r3;
$L__BB0_140:
	add.s32 	%r293, %r293, 8;
$L__BB0_141:
	setp.eq.s32 	%p317, %r36, 0;
	@%p317 bra 	$L__BB0_158;
	and.b32  	%r39, %r295, 3;
	setp.lt.u32 	%p319, %r36, 4;
	@%p319 bra 	$L__BB0_149;
	mov.pred 	%p320, 0;
	not.pred 	%p321, %p526;
	mov.pred 	%p526, %p320;
	@%p321 bra 	$L__BB0_148;
	mul.wide.u32 	%rd58, %r293, 4;
	add.s64 	%rd21, %rd36, %rd58;
	ld.u32 	%r197, [%rd21];
	setp.eq.s32 	%p323, %r197, %r3;
	@%p323 bra 	$L__BB0_148;
	ld.u32 	%r198, [%rd21+4];
	setp.eq.s32 	%p325, %r198, %r3;
	mov.pred 	%p526, %p320;
	@%p325 bra 	$L__BB0_148;
	ld.u32 	%r199, [%rd21+8];
	setp.eq.s32 	%p327, %r199, %r3;
	mov.pred 	%p526, %p320;
	@%p327 bra 	$L__BB0_148;
	ld.u32 	%r200, [%rd21+12];
	setp.ne.s32 	%p526, %r200, %r3;
$L__BB0_148:
	add.s32 	%r293, %r293, 4;
$L__BB0_149:
	setp.eq.s32 	%p328, %r39, 0;
	@%p328 bra 	$L__BB0_158;
	mul.wide.u32 	%rd59, %r293, 4;
	add.s64 	%rd22, %rd36, %rd59;
	mov.pred 	%p329, 0;
	not.pred 	%p330, %p526;
	mov.pred 	%p526, %p329;
	@%p330 bra 	$L__BB0_152;
	ld.u32 	%r201, [%rd22];
	setp.ne.s32 	%p526, %r201, %r3;
$L__BB0_152:
	setp.eq.s32 	%p331, %r39, 1;
	@%p331 bra 	$L__BB0_158;
	mov.pred 	%p332, 0;
	not.pred 	%p333, %p526;
	mov.pred 	%p526, %p332;
	@%p333 bra 	$L__BB0_155;
	ld.u32 	%r202, [%rd22+4];
	setp.ne.s32 	%p526, %r202, %r3;
$L__BB0_155:
	setp.eq.s32 	%p334, %r39, 2;
	@%p334 bra 	$L__BB0_158;
	not.pred 	%p335, %p526;
	@%p335 bra 	$L__BB0_162;
	ld.u32 	%r203, [%rd22+8];
	setp.ne.s32 	%p526, %r203, %r3;
$L__BB0_158:
	setp.ne.s32 	%p336, %r3, -1;
	and.pred  	%p337, %p526, %p336;
	@%p337 bra 	$L__BB0_160;
	bra.uni 	$L__BB0_162;
$L__BB0_159:
	setp.eq.s32 	%p260, %r3, -1;
	@%p260 bra 	$L__BB0_162;
$L__BB0_160:
	mul.wide.s32 	%rd60, %r295, 4;
	add.s64 	%rd61, %rd36, %rd60;
	st.u32 	[%rd61], %r3;
	ld.local.u32 	%r204, [%rd3];
	add.s32 	%r295, %r204, 1;
	st.local.u32 	[%rd3], %r295;
	ld.global.u8 	%rs3, [%rd10];
	cvt.s64.s32 	%rd62, %r3;
	add.s64 	%rd63, %rd1, %rd62;
	ld.global.u8 	%rs4, [%rd63];
	setp.ne.s16 	%p338, %rs3, %rs4;
	@%p338 bra 	$L__BB0_162;
	ld.param.u64 	%rd86, [_Z13buscar_caminoPciiPiS0_S0_S0_ii_param_5];
	ld.local.u32 	%r205, [%rd2];
	mul.wide.s32 	%rd64, %r205, 4;
	add.s64 	%rd65, %rd86, %rd64;
	st.u32 	[%rd65], %r3;
	ld.local.u32 	%r206, [%rd2];
	add.s32 	%r207, %r206, 1;
	st.local.u32 	[%rd2], %r207;
	{ // callseq 2, 0
	.param .b64 param0;
	st.param.b64 	[param0], %rd35;
	.param .b32 param1;
	st.param.b32 	[param1], %r3;
	.param .b32 param2;
	st.param.b32 	[param2], %r73;
	.param .b64 param3;
	st.param.b64 	[param3], %rd36;
	.param .b64 param4;
	st.param.b64 	[param4], %rd37;
	.param .b64 param5;
	st.param.b64 	[param5], %rd86;
	.param .b64 param6;
	st.param.b64 	[param6], %rd39;
	.param .b32 param7;
	st.param.b32 	[param7], %r74;
	.param .b32 param8;
	st.param.b32 	[param8], %r75;
	call.uni 
	_Z13buscar_caminoPciiPiS0_S0_S0_ii, 
	(
	param0, 
	param1, 
	param2, 
	param3, 
	param4, 
	param5, 
	param6, 
	param7, 
	param8
	);
	} // callseq 2
	ld.local.u32 	%r295, [%rd3];
$L__BB0_162:
	setp.lt.s32 	%p339, %r295, 1;
	@%p339 bra 	$L__BB0_213;
	and.b32  	%r45, %r295, 15;
	setp.lt.u32 	%p343, %r295, 16;
	mov.pred 	%p539, -1;
	mov.b32 	%r298, 0;
	@%p343 bra 	$L__BB0_183;
	and.b32  	%r298, %r295, 2147483632;
	neg.s32 	%r296, %r298;
	add.s64 	%rd92, %rd36, 32;
	mov.pred 	%p539, -1;
$L__BB0_165:
	.pragma "nounroll";
	mov.pred 	%p345, 0;
	not.pred 	%p346, %p539;
	mov.pred 	%p539, %p345;
	@%p346 bra 	$L__BB0_182;
	ld.u32 	%r209, [%rd92+-32];
	setp.eq.s32 	%p348, %r209, %r4;
	@%p348 bra 	$L__BB0_182;
	ld.u32 	%r210, [%rd92+-28];
	setp.eq.s32 	%p350, %r210, %r4;
	mov.pred 	%p539, %p345;
	@%p350 bra 	$L__BB0_182;
	ld.u32 	%r211, [%rd92+-24];
	setp.eq.s32 	%p352, %r211, %r4;
	mov.pred 	%p539, %p345;
	@%p352 bra 	$L__BB0_182;
	ld.u32 	%r212, [%rd92+-20];
	setp.eq.s32 	%p354, %r212, %r4;
	mov.pred 	%p539, %p345;
	@%p354 bra 	$L__BB0_182;
	ld.u32 	%r213, [%rd92+-16];
	setp.eq.s32 	%p356, %r213, %r4;
	mov.pred 	%p539, %p345;
	@%p356 bra 	$L__BB0_182;
	ld.u32 	%r214, [%rd92+-12];
	setp.eq.s32 	%p358, %r214, %r4;
	mov.pred 	%p539, %p345;
	@%p358 bra 	$L__BB0_182;
	ld.u32 	%r215, [%rd92+-8];
	setp.eq.s32 	%p360, %r215, %r4;
	mov.pred 	%p539, %p345;
	@%p360 bra 	$L__BB0_182;
	ld.u32 	%r216, [%rd92+-4];
	setp.eq.s32 	%p362, %r216, %r4;
	mov.pred 	%p539, %p345;
	@%p362 bra 	$L__BB0_182;
	ld.u32 	%r217, [%rd92];
	setp.eq.s32 	%p364, %r217, %r4;
	mov.pred 	%p539, %p345;
	@%p364 bra 	$L__BB0_182;
	ld.u32 	%r218, [%rd92+4];
	setp.eq.s32 	%p366, %r218, %r4;
	mov.pred 	%p539, %p345;
	@%p366 bra 	$L__BB0_182;
	ld.u32 	%r219, [%rd92+8];
	setp.eq.s32 	%p368, %r219, %r4;
	mov.pred 	%p539, %p345;
	@%p368 bra 	$L__BB0_182;
	ld.u32 	%r220, [%rd92+12];
	setp.eq.s32 	%p370, %r220, %r4;
	mov.pred 	%p539, %p345;
	@%p370 bra 	$L__BB0_182;
	ld.u32 	%r221, [%rd92+16];
	setp.eq.s32 	%p372, %r221, %r4;
	mov.pred 	%p539, %p345;
	@%p372 bra 	$L__BB0_182;
	ld.u32 	%r222, [%rd92+20];
	setp.eq.s32 	%p374, %r222, %r4;
	mov.pred 	%p539, %p345;
	@%p374 bra 	$L__BB0_182;
	ld.u32 	%r223, [%rd92+24];
	setp.eq.s32 	%p376, %r223, %r4;
	mov.pred 	%p539, %p345;
	@%p376 bra 	$L__BB0_182;
	ld.u32 	%r224, [%rd92+28];
	setp.ne.s32 	%p539, %r224, %r4;
$L__BB0_182:
	add.s32 	%r296, %r296, 16;
	add.s64 	%rd92, %rd92, 64;
	setp.ne.s32 	%p377, %r296, 0;
	@%p377 bra 	$L__BB0_165;
$L__BB0_183:
	setp.eq.s32 	%p378, %r45, 0;
	@%p378 bra 	$L__BB0_212;
	and.b32  	%r51, %r295, 7;
	setp.lt.u32 	%p380, %r45, 8;
	@%p380 bra 	$L__BB0_195;
	mov.pred 	%p381, 0;
	not.pred 	%p382, %p539;
	mov.pred 	%p539, %p381;
	@%p382 bra 	$L__BB0_194;
	mul.wide.u32 	%rd66, %r298, 4;
	add.s64 	%rd26, %rd36, %rd66;
	ld.u32 	%r225, [%rd26];
	setp.eq.s32 	%p384, %r225, %r4;
	@%p384 bra 	$L__BB0_194;
	ld.u32 	%r226, [%rd26+4];
	setp.eq.s32 	%p386, %r226, %r4;
	mov.pred 	%p539, %p381;
	@%p386 bra 	$L__BB0_194;
	ld.u32 	%r227, [%rd26+8];
	setp.eq.s32 	%p388, %r227, %r4;
	mov.pred 	%p539, %p381;
	@%p388 bra 	$L__BB0_194;
	ld.u32 	%r228, [%rd26+12];
	setp.eq.s32 	%p390, %r228, %r4;
	mov.pred 	%p539, %p381;
	@%p390 bra 	$L__BB0_194;
	ld.u32 	%r229, [%rd26+16];
	setp.eq.s32 	%p392, %r229, %r4;
	mov.pred 	%p539, %p381;
	@%p392 bra 	$L__BB0_194;
	ld.u32 	%r230, [%rd26+20];
	setp.eq.s32 	%p394, %r230, %r4;
	mov.pred 	%p539, %p381;
	@%p394 bra 	$L__BB0_194;
	ld.u32 	%r231, [%rd26+24];
	setp.eq.s32 	%p396, %r231, %r4;
	mov.pred 	%p539, %p381;
	@%p396 bra 	$L__BB0_194;
	ld.u32 	%r232, [%rd26+28];
	setp.ne.s32 	%p539, %r232, %r4;
$L__BB0_194:
	add.s32 	%r298, %r298, 8;
$L__BB0_195:
	setp.eq.s32 	%p397, %r51, 0;
	@%p397 bra 	$L__BB0_212;
	and.b32  	%r54, %r295, 3;
	setp.lt.u32 	%p399, %r51, 4;
	@%p399 bra 	$L__BB0_203;
	mov.pred 	%p400, 0;
	not.pred 	%p401, %p539;
	mov.pred 	%p539, %p400;
	@%p401 bra 	$L__BB0_202;
	mul.wide.u32 	%rd67, %r298, 4;
	add.s64 	%rd27, %rd36, %rd67;
	ld.u32 	%r233, [%rd27];
	setp.eq.s32 	%p403, %r233, %r4;
	@%p403 bra 	$L__BB0_202;
	ld.u32 	%r234, [%rd27+4];
	setp.eq.s32 	%p405, %r234, %r4;
	mov.pred 	%p539, %p400;
	@%p405 bra 	$L__BB0_202;
	ld.u32 	%r235, [%rd27+8];
	setp.eq.s32 	%p407, %r235, %r4;
	mov.pred 	%p539, %p400;
	@%p407 bra 	$L__BB0_202;
	ld.u32 	%r236, [%rd27+12];
	setp.ne.s32 	%p539, %r236, %r4;
$L__BB0_202:
	add.s32 	%r298, %r298, 4;
$L__BB0_203:
	setp.eq.s32 	%p408, %r54, 0;
	@%p408 bra 	$L__BB0_212;
	mul.wide.u32 	%rd68, %r298, 4;
	add.s64 	%rd28, %rd36, %rd68;
	mov.pred 	%p409, 0;
	not.pred 	%p410, %p539;
	mov.pred 	%p539, %p409;
	@%p410 bra 	$L__BB0_206;
	ld.u32 	%r237, [%rd28];
	setp.ne.s32 	%p539, %r237, %r4;
$L__BB0_206:
	setp.eq.s32 	%p411, %r54, 1;
	@%p411 bra 	$L__BB0_212;
	mov.pred 	%p412, 0;
	not.pred 	%p413, %p539;
	mov.pred 	%p539, %p412;
	@%p413 bra 	$L__BB0_209;
	ld.u32 	%r238, [%rd28+4];
	setp.ne.s32 	%p539, %r238, %r4;
$L__BB0_209:
	setp.eq.s32 	%p414, %r54, 2;
	@%p414 bra 	$L__BB0_212;
	not.pred 	%p415, %p539;
	@%p415 bra 	$L__BB0_216;
	ld.u32 	%r239, [%rd28+8];
	setp.ne.s32 	%p539, %r239, %r4;
$L__BB0_212:
	setp.ne.s32 	%p416, %r4, -1;
	and.pred  	%p417, %p539, %p416;
	@%p417 bra 	$L__BB0_214;
	bra.uni 	$L__BB0_216;
$L__BB0_213:
	setp.eq.s32 	%p340, %r4, -1;
	@%p340 bra 	$L__BB0_216;
$L__BB0_214:
	mul.wide.s32 	%rd69, %r295, 4;
	add.s64 	%rd70, %rd36, %rd69;
	st.u32 	[%rd70], %r4;
	ld.local.u32 	%r240, [%rd3];
	add.s32 	%r295, %r240, 1;
	st.local.u32 	[%rd3], %r295;
	ld.global.u8 	%rs5, [%rd10];
	cvt.s64.s32 	%rd71, %r4;
	add.s64 	%rd72, %rd1, %rd71;
	ld.global.u8 	%rs6, [%rd72];
	setp.ne.s16 	%p418, %rs5, %rs6;
	@%p418 bra 	$L__BB0_216;
	ld.param.u64 	%rd87, [_Z13buscar_caminoPciiPiS0_S0_S0_ii_param_5];
	ld.local.u32 	%r241, [%rd2];
	mul.wide.s32 	%rd73, %r241, 4;
	add.s64 	%rd74, %rd87, %rd73;
	st.u32 	[%rd74], %r4;
	ld.local.u32 	%r242, [%rd2];
	add.s32 	%r243, %r242, 1;
	st.local.u32 	[%rd2], %r243;
	{ // callseq 3, 0
	.param .b64 param0;
	st.param.b64 	[param0], %rd35;
	.param .b32 param1;
	st.param.b32 	[param1], %r4;
	.param .b32 param2;
	st.param.b32 	[param2], %r73;
	.param .b64 param3;
	st.param.b64 	[param3], %rd36;
	.param .b64 param4;
	st.param.b64 	[param4], %rd37;
	.param .b64 param5;
	st.param.b64 	[param5], %rd87;
	.param .b64 param6;
	st.param.b64 	[param6], %rd39;
	.param .b32 param7;
	st.param.b32 	[param7], %r74;
	.param .b32 param8;
	st.param.b32 	[param8], %r75;
	call.uni 
	_Z13buscar_caminoPciiPiS0_S0_S0_ii, 
	(
	param0, 
	param1, 
	param2, 
	param3, 
	param4, 
	param5, 
	param6, 
	param7, 
	param8
	);
	} // callseq 3
	ld.local.u32 	%r295, [%rd3];
$L__BB0_216:
	setp.lt.s32 	%p419, %r295, 1;
	@%p419 bra 	$L__BB0_267;
	and.b32  	%r60, %r295, 15;
	setp.lt.u32 	%p423, %r295, 16;
	mov.pred 	%p552, -1;
	mov.b32 	%r303, 0;
	@%p423 bra 	$L__BB0_237;
	and.b32  	%r303, %r295, 2147483632;
	neg.s32 	%r301, %r303;
	add.s64 	%rd93, %rd36, 32;
	mov.pred 	%p552, -1;
$L__BB0_219:
	.pragma "nounroll";
	mov.pred 	%p425, 0;
	not.pred 	%p426, %p552;
	mov.pred 	%p552, %p425;
	@%p426 bra 	$L__BB0_236;
	ld.u32 	%r245, [%rd93+-32];
	setp.eq.s32 	%p428, %r245, %r5;
	@%p428 bra 	$L__BB0_236;
	ld.u32 	%r246, [%rd93+-28];
	setp.eq.s32 	%p430, %r246, %r5;
	mov.pred 	%p552, %p425;
	@%p430 bra 	$L__BB0_236;
	ld.u32 	%r247, [%rd93+-24];
	setp.eq.s32 	%p432, %r247, %r5;
	mov.pred 	%p552, %p425;
	@%p432 bra 	$L__BB0_236;
	ld.u32 	%r248, [%rd93+-20];
	setp.eq.s32 	%p434, %r248, %r5;
	mov.pred 	%p552, %p425;
	@%p434 bra 	$L__BB0_236;
	ld.u32 	%r249, [%rd93+-16];
	setp.eq.s32 	%p436, %r249, %r5;
	mov.pred 	%p552, %p425;
	@%p436 bra 	$L__BB0_236;
	ld.u32 	%r250, [%rd93+-12];
	setp.eq.s32 	%p438, %r250, %r5;
	mov.pred 	%p552, %p425;
	@%p438 bra 	$L__BB0_236;
	ld.u32 	%r251, [%rd93+-8];
	setp.eq.s32 	%p440, %r251, %r5;
	mov.pred 	%p552, %p425;
	@%p440 bra 	$L__BB0_236;
	ld.u32 	%r252, [%rd93+-4];
	setp.eq.s32 	%p442, %r252, %r5;
	mov.pred 	%p552, %p425;
	@%p442 bra 	$L__BB0_236;
	ld.u32 	%r253, [%rd93];
	setp.eq.s32 	%p444, %r253, %r5;
	mov.pred 	%p552, %p425;
	@%p444 bra 	$L__BB0_236;
	ld.u32 	%r254, [%rd93+4];
	setp.eq.s32 	%p446, %r254, %r5;
	mov.pred 	%p552, %p425;
	@%p446 bra 	$L__BB0_236;
	ld.u32 	%r255, [%rd93+8];
	setp.eq.s32 	%p448, %r255, %r5;
	mov.pred 	%p552, %p425;
	@%p448 bra 	$L__BB0_236;
	ld.u32 	%r256, [%rd93+12];
	setp.eq.s32 	%p450, %r256, %r5;
	mov.pred 	%p552, %p425;
	@%p450 bra 	$L__BB0_236;
	ld.u32 	%r257, [%rd93+16];
	setp.eq.s32 	%p452, %r257, %r5;
	mov.pred 	%p552, %p425;
	@%p452 bra 	$L__BB0_236;
	ld.u32 	%r258, [%rd93+20];
	setp.eq.s32 	%p454, %r258, %r5;
	mov.pred 	%p552, %p425;
	@%p454 bra 	$L__BB0_236;
	ld.u32 	%r259, [%rd93+24];
	setp.eq.s32 	%p456, %r259, %r5;
	mov.pred 	%p552, %p425;
	@%p456 bra 	$L__BB0_236;
	ld.u32 	%r260, [%rd93+28];
	setp.ne.s32 	%p552, %r260, %r5;
$L__BB0_236:
	add.s32 	%r301, %r301, 16;
	add.s64 	%rd93, %rd93, 64;
	setp.ne.s32 	%p457, %r301, 0;
	@%p457 bra 	$L__BB0_219;
$L__BB0_237:
	setp.eq.s32 	%p458, %r60, 0;
	@%p458 bra 	$L__BB0_266;
	and.b32  	%r66, %r295, 7;
	setp.lt.u32 	%p460, %r60, 8;
	@%p460 bra 	$L__BB0_249;
	mov.pred 	%p461, 0;
	not.pred 	%p462, %p552;
	mov.pred 	%p552, %p461;
	@%p462 bra 	$L__BB0_248;
	mul.wide.u32 	%rd75, %r303, 4;
	add.s64 	%rd32, %rd36, %rd75;
	ld.u32 	%r261, [%rd32];
	setp.eq.s32 	%p464, %r261, %r5;
	@%p464 bra 	$L__BB0_248;
	ld.u32 	%r262, [%rd32+4];
	setp.eq.s32 	%p466, %r262, %r5;
	mov.pred 	%p552, %p461;
	@%p466 bra 	$L__BB0_248;
	ld.u32 	%r263, [%rd32+8];
	setp.eq.s32 	%p468, %r263, %r5;
	mov.pred 	%p552, %p461;
	@%p468 bra 	$L__BB0_248;
	ld.u32 	%r264, [%rd32+12];
	setp.eq.s32 	%p470, %r264, %r5;
	mov.pred 	%p552, %p461;
	@%p470 bra 	$L__BB0_248;
	ld.u32 	%r265, [%rd32+16];
	setp.eq.s32 	%p472, %r265, %r5;
	mov.pred 	%p552, %p461;
	@%p472 bra 	$L__BB0_248;
	ld.u32 	%r266, [%rd32+20];
	setp.eq.s32 	%p474, %r266, %r5;
	mov.pred 	%p552, %p461;
	@%p474 bra 	$L__BB0_248;
	ld.u32 	%r267, [%rd32+24];
	setp.eq.s32 	%p476, %r267, %r5;
	mov.pred 	%p552, %p461;
	@%p476 bra 	$L__BB0_248;
	ld.u32 	%r268, [%rd32+28];
	setp.ne.s32 	%p552, %r268, %r5;
$L__BB0_248:
	add.s32 	%r303, %r303, 8;
$L__BB0_249:
	setp.eq.s32 	%p477, %r66, 0;
	@%p477 bra 	$L__BB0_266;
	and.b32  	%r69, %r295, 3;
	setp.lt.u32 	%p479, %r66, 4;
	@%p479 bra 	$L__BB0_257;
	mov.pred 	%p480, 0;
	not.pred 	%p481, %p552;
	mov.pred 	%p552, %p480;
	@%p481 bra 	$L__BB0_256;
	mul.wide.u32 	%rd76, %r303, 4;
	add.s64 	%rd33, %rd36, %rd76;
	ld.u32 	%r269, [%rd33];
	setp.eq.s32 	%p483, %r269, %r5;
	@%p483 bra 	$L__BB0_256;
	ld.u32 	%r270, [%rd33+4];
	setp.eq.s32 	%p485, %r270, %r5;
	mov.pred 	%p552, %p480;
	@%p485 bra 	$L__BB0_256;
	ld.u32 	%r271, [%rd33+8];
	setp.eq.s32 	%p487, %r271, %r5;
	mov.pred 	%p552, %p480;
	@%p487 bra 	$L__BB0_256;
	ld.u32 	%r272, [%rd33+12];
	setp.ne.s32 	%p552, %r272, %r5;
$L__BB0_256:
	add.s32 	%r303, %r303, 4;
$L__BB0_257:
	setp.eq.s32 	%p488, %r69, 0;
	@%p488 bra 	$L__BB0_266;
	mul.wide.u32 	%rd77, %r303, 4;
	add.s64 	%rd34, %rd36, %rd77;
	mov.pred 	%p489, 0;
	not.pred 	%p490, %p552;
	mov.pred 	%p552, %p489;
	@%p490 bra 	$L__BB0_260;
	ld.u32 	%r273, [%rd34];
	setp.ne.s32 	%p552, %r273, %r5;
$L__BB0_260:
	setp.eq.s32 	%p491, %r69, 1;
	@%p491 bra 	$L__BB0_266;
	mov.pred 	%p492, 0;
	not.pred 	%p493, %p552;
	mov.pred 	%p552, %p492;
	@%p493 bra 	$L__BB0_263;
	ld.u32 	%r274, [%rd34+4];
	setp.ne.s32 	%p552, %r274, %r5;
$L__BB0_263:
	setp.eq.s32 	%p494, %r69, 2;
	@%p494 bra 	$L__BB0_266;
	not.pred 	%p495, %p552;
	@%p495 bra 	$L__BB0_270;
	ld.u32 	%r275, [%rd34+8];
	setp.ne.s32 	%p552, %r275, %r5;
$L__BB0_266:
	setp.ne.s32 	%p496, %r5, -1;
	and.pred  	%p497, %p552, %p496;
	@%p497 bra 	$L__BB0_268;
	bra.uni 	$L__BB0_270;
$L__BB0_267:
	setp.eq.s32 	%p420, %r5, -1;
	@%p420 bra 	$L__BB0_270;
$L__BB0_268:
	mul.wide.s32 	%rd78, %r295, 4;
	add.s64 	%rd79, %rd36, %rd78;
	st.u32 	[%rd79], %r5;
	ld.local.u32 	%r276, [%rd3];
	add.s32 	%r277, %r276, 1;
	st.local.u32 	[%rd3], %r277;
	ld.global.u8 	%rs7, [%rd10];
	cvt.s64.s32 	%rd80, %r5;
	add.s64 	%rd81, %rd1, %rd80;
	ld.global.u8 	%rs8, [%rd81];
	setp.ne.s16 	%p498, %rs7, %rs8;
	@%p498 bra 	$L__BB0_270;
	ld.param.u64 	%rd88, [_Z13buscar_caminoPciiPiS0_S0_S0_ii_param_5];
	ld.local.u32 	%r278, [%rd2];
	mul.wide.s32 	%rd82, %r278, 4;
	add.s64 	%rd83, %rd88, %rd82;
	st.u32 	[%rd83], %r5;
	ld.local.u32 	%r279, [%rd2];
	add.s32 	%r280, %r279, 1;
	st.local.u32 	[%rd2], %r280;
	{ // callseq 4, 0
	.param .b64 param0;
	st.param.b64 	[param0], %rd35;
	.param .b32 param1;
	st.param.b32 	[param1], %r5;
	.param .b32 param2;
	st.param.b32 	[param2], %r73;
	.param .b64 param3;
	st.param.b64 	[param3], %rd36;
	.param .b64 param4;
	st.param.b64 	[param4], %rd37;
	.param .b64 param5;
	st.param.b64 	[param5], %rd88;
	.param .b64 param6;
	st.param.b64 	[param6], %rd39;
	.param .b32 param7;
	st.param.b32 	[param7], %r74;
	.param .b32 param8;
	st.param.b32 	[param8], %r75;
	call.uni 
	_Z13buscar_caminoPciiPiS0_S0_S0_ii, 
	(
	param0, 
	param1, 
	param2, 
	param3, 
	param4, 
	param5, 
	param6, 
	param7, 
	param8
	);
	} // callseq 4
$L__BB0_270:
	ret;

}
	// .globl	_Z17encontrar_caminosPciiiiPi
.visible .entry _Z17encontrar_caminosPciiiiPi(
	.param .u64 .ptr .align 1 _Z17encontrar_caminosPciiiiPi_param_0,
	.param .u32 _Z17encontrar_caminosPciiiiPi_param_1,
	.param .u32 _Z17encontrar_caminosPciiiiPi_param_2,
	.param .u32 _Z17encontrar_caminosPciiiiPi_param_3,
	.param .u32 _Z17encontrar_caminosPciiiiPi_param_4,
	.param .u64 .ptr .align 1 _Z17encontrar_caminosPciiiiPi_param_5
)
{
	.local .align 4 .b8 	__local_depot1[8];
	.reg .b64 	%SP;
	.reg .b64 	%SPL;
	.reg .pred 	%p<161>;
	.reg .b16 	%rs<33>;
	.reg .b32 	%r<142>;
	.reg .b64 	%rd<121>;

	mov.u64 	%SPL, __local_depot1;
	cvta.local.u64 	%SP, %SPL;
	ld.param.u64 	%rd28, [_Z17encontrar_caminosPciiiiPi_param_0];
	ld.param.u32 	%r77, [_Z17encontrar_caminosPciiiiPi_param_1];
	ld.param.u32 	%r78, [_Z17encontrar_caminosPciiiiPi_param_2];
	ld.param.u32 	%r79, [_Z17encontrar_caminosPciiiiPi_param_3];
	ld.param.u32 	%r80, [_Z17encontrar_caminosPciiiiPi_param_4];
	ld.param.u64 	%rd29, [_Z17encontrar_caminosPciiiiPi_param_5];
	cvta.to.global.u64 	%rd1, %rd28;
	add.u64 	%rd30, %SP, 0;
	add.u64 	%rd2, %SPL, 0;
	add.u64 	%rd31, %SP, 4;
	add.u64 	%rd32, %SPL, 4;
	mad.lo.s32 	%r1, %r79, %r78, %r80;
	mov.u32 	%r81, %tid.y;
	mov.u32 	%r82, %tid.x;
	mad.lo.s32 	%r2, %r77, %r81, %r82;
	mul.lo.s32 	%r3, %r78, %r77;
	mul.wide.s32 	%rd33, %r3, 4;
	{ // callseq 5, 0
	.param .b64 param0;
	st.param.b64 	[param0], %rd33;
	.param .b64 retval0;
	call.uni (retval0), 
	malloc, 
	(
	param0
	);
	ld.param.b64 	%rd34, [retval0];
	} // callseq 5
	{ // callseq 6, 0
	.param .b64 param0;
	st.param.b64 	[param0], %rd33;
	.param .b64 retval0;
	call.uni (retval0), 
	malloc, 
	(
	param0
	);
	ld.param.b64 	%rd35, [retval0];
	} // callseq 6
	mov.b32 	%r83, 1;
	st.local.u32 	[%rd2], %r83;
	st.local.u32 	[%rd32], %r83;
	setp.lt.s32 	%p22, %r3, 2;
	@%p22 bra 	$L__BB1_13;
	add.s32 	%r4, %r3, -1;
	add.s32 	%r85, %r3, -2;
	and.b32  	%r5, %r4, 7;
	setp.lt.u32 	%p23, %r85, 7;
	mov.b32 	%r130, 1;
	@%p23 bra 	$L__BB1_5;
	and.b32  	%r87, %r4, -8;
	neg.s32 	%r128, %r87;
	add.s64 	%rd116, %rd34, 16;
	add.s64 	%rd115, %rd35, 16;
	mov.b32 	%r127, 0;
$L__BB1_3:
	.pragma "nounroll";
	mov.b32 	%r88, -1;
	st.u32 	[%rd116+-12], %r88;
	st.u32 	[%rd115+-12], %r88;
	st.u32 	[%rd116+-8], %r88;
	st.u32 	[%rd115+-8], %r88;
	st.u32 	[%rd116+-4], %r88;
	st.u32 	[%rd115+-4], %r88;
	st.u32 	[%rd116], %r88;
	st.u32 	[%rd115], %r88;
	st.u32 	[%rd116+4], %r88;
	st.u32 	[%rd115+4], %r88;
	st.u32 	[%rd116+8], %r88;
	st.u32 	[%rd115+8], %r88;
	st.u32 	[%rd116+12], %r88;
	st.u32 	[%rd115+12], %r88;
	st.u32 	[%rd116+16], %r88;
	st.u32 	[%rd115+16], %r88;
	add.s32 	%r128, %r128, 8;
	add.s32 	%r127, %r127, 8;
	add.s64 	%rd116, %rd116, 32;
	add.s64 	%rd115, %rd115, 32;
	setp.ne.s32 	%p24, %r128, 0;
	@%p24 bra 	$L__BB1_3;
	add.s32 	%r130, %r127, 1;
$L__BB1_5:
	setp.eq.s32 	%p25, %r5, 0;
	@%p25 bra 	$L__BB1_13;
	and.b32  	%r13, %r4, 3;
	setp.lt.u32 	%p26, %r5, 4;
	@%p26 bra 	$L__BB1_8;
	mul.wide.u32 	%rd36, %r130, 4;
	add.s64 	%rd37, %rd34, %rd36;
	mov.b32 	%r89, -1;
	st.u32 	[%rd37], %r89;
	add.s64 	%rd38, %rd35, %rd36;
	st.u32 	[%rd38], %r89;
	st.u32 	[%rd37+4], %r89;
	st.u32 	[%rd38+4], %r89;
	st.u32 	[%rd37+8], %r89;
	st.u32 	[%rd38+8], %r89;
	st.u32 	[%rd37+12], %r89;
	st.u32 	[%rd38+12], %r89;
	add.s32 	%r130, %r130, 4;
$L__BB1_8:
	setp.eq.s32 	%p27, %r13, 0;
	@%p27 bra 	$L__BB1_13;
	setp.eq.s32 	%p28, %r13, 1;
	@%p28 bra 	$L__BB1_11;
	mul.wide.u32 	%rd39, %r130, 4;
	add.s64 	%rd40, %rd34, %rd39;
	mov.b32 	%r90, -1;
	st.u32 	[%rd40], %r90;
	add.s64 	%rd41, %rd35, %rd39;
	st.u32 	[%rd41], %r90;
	st.u32 	[%rd40+4], %r90;
	st.u32 	[%rd41+4], %r90;
	add.s32 	%r130, %r130, 2;
$L__BB1_11:
	and.b32  	%r91, %r4, 1;
	setp.eq.b32 	%p29, %r91, 1;
	not.pred 	%p30, %p29;
	@%p30 bra 	$L__BB1_13;
	mul.wide.u32 	%rd42, %r130, 4;
	add.s64 	%rd43, %rd34, %rd42;
	mov.b32 	%r92, -1;
	st.u32 	[%rd43], %r92;
	add.s64 	%rd44, %rd35, %rd42;
	st.u32 	[%rd44], %r92;
$L__BB1_13:
	st.u32 	[%rd34], %r2;
	st.u32 	[%rd35], %r2;
	cvt.s64.s32 	%rd45, %r1;
	add.s64 	%rd46, %rd1, %rd45;
	ld.global.u8 	%rs1, [%rd46];
	cvt.s64.s32 	%rd47, %r2;
	add.s64 	%rd11, %rd1, %rd47;
	ld.global.u8 	%rs2, [%rd11];
	setp.ne.s16 	%p31, %rs1, %rs2;
	@%p31 bra 	$L__BB1_15;
	{ // callseq 7, 0
	.param .b64 param0;
	st.param.b64 	[param0], %rd28;
	.param .b32 param1;
	st.param.b32 	[param1], %r2;
	.param .b32 param2;
	st.param.b32 	[param2], %r1;
	.param .b64 param3;
	st.param.b64 	[param3], %rd35;
	.param .b64 param4;
	st.param.b64 	[param4], %rd30;
	.param .b64 param5;
	st.param.b64 	[param5], %rd34;
	.param .b64 param6;
	st.param.b64 	[param6], %rd31;
	.param .b32 param7;
	st.param.b32 	[param7], %r77;
	.param .b32 param8;
	st.param.b32 	[param8], %r78;
	call.uni 
	_Z13buscar_caminoPciiPiS0_S0_S0_ii, 
	(
	param0, 
	param1, 
	param2, 
	param3, 
	param4, 
	param5, 
	param6, 
	param7, 
	param8
	);
	} // callseq 7
$L__BB1_15:
	setp.lt.s32 	%p33, %r3, 1;
	mov.pred 	%p160, 0;
	@%p33 bra 	$L__BB1_61;
	and.b32  	%r18, %r3, 15;
	setp.lt.u32 	%p36, %r3, 16;
	mov.pred 	%p151, -1;
	mov.b32 	%r134, 0;
	@%p36 bra 	$L__BB1_36;
	and.b32  	%r134, %r3, 2147483632;
	neg.s32 	%r132, %r134;
	add.s64 	%rd117, %rd34, 32;
	mov.pred 	%p151, -1;
$L__BB1_18:
	.pragma "nounroll";
	mov.pred 	%p160, -1;
	not.pred 	%p39, %p151;
	@%p39 bra 	$L__BB1_35;
	ld.u32 	%r94, [%rd117+-32];
	setp.eq.s32 	%p41, %r94, %r1;
	@%p41 bra 	$L__BB1_35;
	ld.u32 	%r95, [%rd117+-28];
	setp.eq.s32 	%p43, %r95, %r1;
	@%p43 bra 	$L__BB1_35;
	ld.u32 	%r96, [%rd117+-24];
	setp.eq.s32 	%p45, %r96, %r1;
	@%p45 bra 	$L__BB1_35;
	ld.u32 	%r97, [%rd117+-20];
	setp.eq.s32 	%p47, %r97, %r1;
	@%p47 bra 	$L__BB1_35;
	ld.u32 	%r98, [%rd117+-16];
	setp.eq.s32 	%p49, %r98, %r1;
	@%p49 bra 	$L__BB1_35;
	ld.u32 	%r99, [%rd117+-12];
	setp.eq.s32 	%p51, %r99, %r1;
	@%p51 bra 	$L__BB1_35;
	ld.u32 	%r100, [%rd117+-8];
	setp.eq.s32 	%p53, %r100, %r1;
	@%p53 bra 	$L__BB1_35;
	ld.u32 	%r101, [%rd117+-4];
	setp.eq.s32 	%p55, %r101, %r1;
	@%p55 bra 	$L__BB1_35;
	ld.u32 	%r102, [%rd117];
	setp.eq.s32 	%p57, %r102, %r1;
	@%p57 bra 	$L__BB1_35;
	ld.u32 	%r103, [%rd117+4];
	setp.eq.s32 	%p59, %r103, %r1;
	@%p59 bra 	$L__BB1_35;
	ld.u32 	%r104, [%rd117+8];
	setp.eq.s32 	%p61, %r104, %r1;
	@%p61 bra 	$L__BB1_35;
	ld.u32 	%r105, [%rd117+12];
	setp.eq.s32 	%p63, %r105, %r1;
	@%p63 bra 	$L__BB1_35;
	ld.u32 	%r106, [%rd117+16];
	setp.eq.s32 	%p65, %r106, %r1;
	@%p65 bra 	$L__BB1_35;
	ld.u32 	%r107, [%rd117+20];
	setp.eq.s32 	%p67, %r107, %r1;
	@%p67 bra 	$L__BB1_35;
	ld.u32 	%r108, [%rd117+24];
	setp.eq.s32 	%p69, %r108, %r1;
	@%p69 bra 	$L__BB1_35;
	ld.u32 	%r109, [%rd117+28];
	setp.eq.s32 	%p160, %r109, %r1;
$L__BB1_35:
	not.pred 	%p151, %p160;
	add.s32 	%r132, %r132, 16;
	add.s64 	%rd117, %rd117, 64;
	setp.ne.s32 	%p70, %r132, 0;
	@%p70 bra 	$L__BB1_18;
$L__BB1_36:
	setp.eq.s32 	%p71, %r18, 0;
	@%p71 bra 	$L__BB1_61;
	and.b32  	%r24, %r3, 7;
	setp.lt.u32 	%p73, %r18, 8;
	@%p73 bra 	$L__BB1_48;
	mov.pred 	%p160, -1;
	not.pred 	%p75, %p151;
	@%p75 bra 	$L__BB1_47;
	mul.wide.u32 	%rd50, %r134, 4;
	add.s64 	%rd15, %rd34, %rd50;
	ld.u32 	%r110, [%rd15];
	setp.eq.s32 	%p77, %r110, %r1;
	@%p77 bra 	$L__BB1_47;
	ld.u32 	%r111, [%rd15+4];
	setp.eq.s32 	%p79, %r111, %r1;
	@%p79 bra 	$L__BB1_47;
	ld.u32 	%r112, [%rd15+8];
	setp.eq.s32 	%p81, %r112, %r1;
	@%p81 bra 	$L__BB1_47;
	ld.u32 	%r113, [%rd15+12];
	setp.eq.s32 	%p83, %r113, %r1;
	@%p83 bra 	$L__BB1_47;
	ld.u32 	%r114, [%rd15+16];
	setp.eq.s32 	%p85, %r114, %r1;
	@%p85 bra 	$L__BB1_47;
	ld.u32 	%r115, [%rd15+20];
	setp.eq.s32 	%p87, %r115, %r1;
	@%p87 bra 	$L__BB1_47;
	ld.u32 	%r116, [%rd15+24];
	setp.eq.s32 	%p89, %r116, %r1;
	@%p89 bra 	$L__BB1_47;
	ld.u32 	%r117, [%rd15+28];
	setp.eq.s32 	%p160, %r117, %r1;
$L__BB1_47:
	not.pred 	%p151, %p160;
	add.s32 	%r134, %r134, 8;
$L__BB1_48:
	setp.eq.s32 	%p90, %r24, 0;
	@%p90 bra 	$L__BB1_61;
	and.b32  	%r27, %r3, 3;
	setp.lt.u32 	%p92, %r24, 4;
	@%p92 bra 	$L__BB1_56;
	mov.pred 	%p160, -1;
	not.pred 	%p94, %p151;
	@%p94 bra 	$L__BB1_55;
	mul.wide.u32 	%rd51, %r134, 4;
	add.s64 	%rd16, %rd34, %rd51;
	ld.u32 	%r118, [%rd16];
	setp.eq.s32 	%p96, %r118, %r1;
	@%p96 bra 	$L__BB1_55;
	ld.u32 	%r119, [%rd16+4];
	setp.eq.s32 	%p98, %r119, %r1;
	@%p98 bra 	$L__BB1_55;
	ld.u32 	%r120, [%rd16+8];
	setp.eq.s32 	%p100, %r120, %r1;
	@%p100 bra 	$L__BB1_55;
	ld.u32 	%r121, [%rd16+12];
	setp.eq.s32 	%p160, %r121, %r1;
$L__BB1_55:
	not.pred 	%p151, %p160;
	add.s32 	%r134, %r134, 4;
$L__BB1_56:
	setp.eq.s32 	%p101, %r27, 0;
	@%p101 bra 	$L__BB1_61;
	mul.wide.u32 	%rd52, %r134, 4;
	add.s64 	%rd118, %rd34, %rd52;
	neg.s32 	%r136, %r27;
$L__BB1_58:
	.pragma "nounroll";
	mov.pred 	%p160, -1;
	not.pred 	%p103, %p151;
	@%p103 bra 	$L__BB1_60;
	ld.u32 	%r122, [%rd118];
	setp.eq.s32 	%p160, %r122, %r1;
$L__BB1_60:
	not.pred 	%p151, %p160;
	add.s64 	%rd118, %rd118, 4;
	add.s32 	%r136, %r136, 1;
	setp.ne.s32 	%p104, %r136, 0;
	@%p104 bra 	$L__BB1_58;
$L__BB1_61:
	setp.lt.s32 	%p105, %r3, 1;
	ld.local.u32 	%r123, [%rd2];
	setp.lt.s32 	%p106, %r123, 2;
	not.pred 	%p107, %p160;
	or.pred  	%p108, %p107, %p106;
	or.pred  	%p109, %p108, %p105;
	@%p109 bra 	$L__BB1_132;
	and.b32  	%r33, %r3, 15;
	setp.lt.u32 	%p110, %r3, 16;
	mov.b32 	%r139, 0;
	@%p110 bra 	$L__BB1_97;
	and.b32  	%r139, %r3, 2147483632;
	neg.s32 	%r137, %r139;
	add.s64 	%rd119, %rd34, 32;
$L__BB1_64:
	.pragma "nounroll";
	ld.u32 	%r37, [%rd119+-32];
	setp.eq.s32 	%p111, %r37, -1;
	@%p111 bra 	$L__BB1_66;
	cvt.s64.s32 	%rd53, %r37;
	add.s64 	%rd54, %rd1, %rd53;
	mov.b16 	%rs3, 88;
	st.global.u8 	[%rd54], %rs3;
$L__BB1_66:
	ld.u32 	%r38, [%rd119+-28];
	setp.eq.s32 	%p112, %r38, -1;
	@%p112 bra 	$L__BB1_68;
	cvt.s64.s32 	%rd55, %r38;
	add.s64 	%rd56, %rd1, %rd55;
	mov.b16 	%rs4, 88;
	st.global.u8 	[%rd56], %rs4;
$L__BB1_68:
	ld.u32 	%r39, [%rd119+-24];
	setp.eq.s32 	%p113, %r39, -1;
	@%p113 bra 	$L__BB1_70;
	cvt.s64.s32 	%rd57, %r39;
	add.s64 	%rd58, %rd1, %rd57;
	mov.b16 	%rs5, 88;
	st.global.u8 	[%rd58], %rs5;
$L__BB1_70:
	ld.u32 	%r40, [%rd119+-20];
	setp.eq.s32 	%p114, %r40, -1;
	@%p114 bra 	$L__BB1_72;
	cvt.s64.s32 	%rd59, %r40;
	add.s64 	%rd60, %rd1, %rd59;
	mov.b16 	%rs6, 88;
	st.global.u8 	[%rd60], %rs6;
$L__BB1_72:
	ld.u32 	%r41, [%rd119+-16];
	setp.eq.s32 	%p115, %r41, -1;
	@%p115 bra 	$L__BB1_74;
	cvt.s64.s32 	%rd61, %r41;
	add.s64 	%rd62, %rd1, %rd61;
	mov.b16 	%rs7, 88;
	st.global.u8 	[%rd62], %rs7;
$L__BB1_74:
	ld.u32 	%r42, [%rd119+-12];
	setp.eq.s32 	%p116, %r42, -1;
	@%p116 bra 	$L__BB1_76;
	cvt.s64.s32 	%rd63, %r42;
	add.s64 	%rd64, %rd1, %rd63;
	mov.b16 	%rs8, 88;
	st.global.u8 	[%rd64], %rs8;
$L__BB1_76:
	ld.u32 	%r43, [%rd119+-8];
	setp.eq.s32 	%p117, %r43, -1;
	@%p117 bra 	$L__BB1_78;
	cvt.s64.s32 	%rd65, %r43;
	add.s64 	%rd66, %rd1, %rd65;
	mov.b16 	%rs9, 88;
	st.global.u8 	[%rd66], %rs9;
$L__BB1_78:
	ld.u32 	%r44, [%rd119+-4];
	setp.eq.s32 	%p118, %r44, -1;
	@%p118 bra 	$L__BB1_80;
	cvt.s64.s32 	%rd67, %r44;
	add.s64 	%rd68, %rd1, %rd67;
	mov.b16 	%rs10, 88;
	st.global.u8 	[%rd68], %rs10;
$L__BB1_80:
	ld.u32 	%r45, [%rd119];
	setp.eq.s32 	%p119, %r45, -1;
	@%p119 bra 	$L__BB1_82;
	cvt.s64.s32 	%rd69, %r45;
	add.s64 	%rd70, %rd1, %rd69;
	mov.b16 	%rs11, 88;
	st.global.u8 	[%rd70], %rs11;
$L__BB1_82:
	ld.u32 	%r46, [%rd119+4];
	setp.eq.s32 	%p120, %r46, -1;
	@%p120 bra 	$L__BB1_84;
	cvt.s64.s32 	%rd71, %r46;
	add.s64 	%rd72, %rd1, %rd71;
	mov.b16 	%rs12, 88;
	st.global.u8 	[%rd72], %rs12;
$L__BB1_84:
	ld.u32 	%r47, [%rd119+8];
	setp.eq.s32 	%p121, %r47, -1;
	@%p121 bra 	$L__BB1_86;
	cvt.s64.s32 	%rd73, %r47;
	add.s64 	%rd74, %rd1, %rd73;
	mov.b16 	%rs13, 88;
	st.global.u8 	[%rd74], %rs13;
$L__BB1_86:
	ld.u32 	%r48, [%rd119+12];
	setp.eq.s32 	%p122, %r48, -1;
	@%p122 bra 	$L__BB1_88;
	cvt.s64.s32 	%rd75, %r48;
	add.s64 	%rd76, %rd1, %rd75;
	mov.b16 	%rs14, 88;
	st.global.u8 	[%rd76], %rs14;
$L__BB1_88:
	ld.u32 	%r49, [%rd119+16];
	setp.eq.s32 	%p123, %r49, -1;
	@%p123 bra 	$L__BB1_90;
	cvt.s64.s32 	%rd77, %r49;
	add.s64 	%rd78, %rd1, %rd77;
	mov.b16 	%rs15, 88;
	st.global.u8 	[%rd78], %rs15;
$L__BB1_90:
	ld.u32 	%r50, [%rd119+20];
	setp.eq.s32 	%p124, %r50, -1;
	@%p124 bra 	$L__BB1_92;
	cvt.s64.s32 	%rd79, %r50;
	add.s64 	%rd80, %rd1, %rd79;
	mov.b16 	%rs16, 88;
	st.global.u8 	[%rd80], %rs16;
$L__BB1_92:
	ld.u32 	%r51, [%rd119+24];
	setp.eq.s32 	%p125, %r51, -1;
	@%p125 bra 	$L__BB1_94;
	cvt.s64.s32 	%rd81, %r51;
	add.s64 	%rd82, %rd1, %rd81;
	mov.b16 	%rs17, 88;
	st.global.u8 	[%rd82], %rs17;
$L__BB1_94:
	ld.u32 	%r52, [%rd119+28];
	setp.eq.s32 	%p126, %r52, -1;
	@%p126 bra 	$L__BB1_96;
	cvt.s64.s32 	%rd83, %r52;
	add.s64 	%rd84, %rd1, %rd83;
	mov.b16 	%rs18, 88;
	st.global.u8 	[%rd84], %rs18;
$L__BB1_96:
	add.s32 	%r137, %r137, 16;
	add.s64 	%rd119, %rd119, 64;
	setp.ne.s32 	%p127, %r137, 0;
	@%p127 bra 	$L__BB1_64;
$L__BB1_97:
	setp.eq.s32 	%p128, %r33, 0;
	@%p128 bra 	$L__BB1_132;
	and.b32  	%r55, %r3, 7;
	setp.lt.u32 	%p129, %r33, 8;
	@%p129 bra 	$L__BB1_116;
	mul.wide.u32 	%rd85, %r139, 4;
	add.s64 	%rd23, %rd34, %rd85;
	ld.u32 	%r56, [%rd23];
	setp.eq.s32 	%p130, %r56, -1;
	@%p130 bra 	$L__BB1_101;
	cvt.s64.s32 	%rd86, %r56;
	add.s64 	%rd87, %rd1, %rd86;
	mov.b16 	%rs19, 88;
	st.global.u8 	[%rd87], %rs19;
$L__BB1_101:
	ld.u32 	%r57, [%rd23+4];
	setp.eq.s32 	%p131, %r57, -1;
	@%p131 bra 	$L__BB1_103;
	cvt.s64.s32 	%rd88, %r57;
	add.s64 	%rd89, %rd1, %rd88;
	mov.b16 	%rs20, 88;
	st.global.u8 	[%rd89], %rs20;
$L__BB1_103:
	ld.u32 	%r58, [%rd23+8];
	setp.eq.s32 	%p132, %r58, -1;
	@%p132 bra 	$L__BB1_105;
	cvt.s64.s32 	%rd90, %r58;
	add.s64 	%rd91, %rd1, %rd90;
	mov.b16 	%rs21, 88;
	st.global.u8 	[%rd91], %rs21;
$L__BB1_105:
	ld.u32 	%r59, [%rd23+12];
	setp.eq.s32 	%p133, %r59, -1;
	@%p133 bra 	$L__BB1_107;
	cvt.s64.s32 	%rd92, %r59;
	add.s64 	%rd93, %rd1, %rd92;
	mov.b16 	%rs22, 88;
	st.global.u8 	[%rd93], %rs22;
$L__BB1_107:
	ld.u32 	%r60, [%rd23+16];
	setp.eq.s32 	%p134, %r60, -1;
	@%p134 bra 	$L__BB1_109;
	cvt.s64.s32 	%rd94, %r60;
	add.s64 	%rd95, %rd1, %rd94;
	mov.b16 	%rs23, 88;
	st.global.u8 	[%rd95], %rs23;
$L__BB1_109:
	ld.u32 	%r61, [%rd23+20];
	setp.eq.s32 	%p135, %r61, -1;
	@%p135 bra 	$L__BB1_111;
	cvt.s64.s32 	%rd96, %r61;
	add.s64 	%rd97, %rd1, %rd96;
	mov.b16 	%rs24, 88;
	st.global.u8 	[%rd97], %rs24;
$L__BB1_111:
	ld.u32 	%r62, [%rd23+24];
	setp.eq.s32 	%p136, %r62, -1;
	@%p136 bra 	$L__BB1_113;
	cvt.s64.s32 	%rd98, %r62;
	add.s64 	%rd99, %rd1, %rd98;
	mov.b16 	%rs25, 88;
	st.global.u8 	[%rd99], %rs25;
$L__BB1_113:
	ld.u32 	%r63, [%rd23+28];
	setp.eq.s32 	%p137, %r63, -1;
	@%p137 bra 	$L__BB1_115;
	cvt.s64.s32 	%rd100, %r63;
	add.s64 	%rd101, %rd1, %rd100;
	mov.b16 	%rs26, 88;
	st.global.u8 	[%rd101], %rs26;
$L__BB1_115:
	add.s32 	%r139, %r139, 8;
$L__BB1_116:
	setp.eq.s32 	%p138, %r55, 0;
	@%p138 bra 	$L__BB1_132;
	and.b32  	%r66, %r3, 3;
	setp.lt.u32 	%p139, %r55, 4;
	@%p139 bra 	$L__BB1_127;
	mul.wide.u32 	%rd102, %r139, 4;
	add.s64 	%rd24, %rd34, %rd102;
	ld.u32 	%r67, [%rd24];
	setp.eq.s32 	%p140, %r67, -1;
	@%p140 bra 	$L__BB1_120;
	cvt.s64.s32 	%rd103, %r67;
	add.s64 	%rd104, %rd1, %rd103;
	mov.b16 	%rs27, 88;
	st.global.u8 	[%rd104], %rs27;
$L__BB1_120:
	ld.u32 	%r68, [%rd24+4];
	setp.eq.s32 	%p141, %r68, -1;
	@%p141 bra 	$L__BB1_122;
	cvt.s64.s32 	%rd105, %r68;
	add.s64 	%rd106, %rd1, %rd105;
	mov.b16 	%rs28, 88;
	st.global.u8 	[%rd106], %rs28;
$L__BB1_122:
	ld.u32 	%r69, [%rd24+8];
	setp.eq.s32 	%p142, %r69, -1;
	@%p142 bra 	$L__BB1_124;
	cvt.s64.s32 	%rd107, %r69;
	add.s64 	%rd108, %rd1, %rd107;
	mov.b16 	%rs29, 88;
	st.global.u8 	[%rd108], %rs29;
$L__BB1_124:
	ld.u32 	%r70, [%rd24+12];
	setp.eq.s32 	%p143, %r70, -1;
	@%p143 bra 	$L__BB1_126;
	cvt.s64.s32 	%rd109, %r70;
	add.s64 	%rd110, %rd1, %rd109;
	mov.b16 	%rs30, 88;
	st.global.u8 	[%rd110], %rs30;
$L__BB1_126:
	add.s32 	%r139, %r139, 4;
$L__BB1_127:
	setp.eq.s32 	%p144, %r66, 0;
	@%p144 bra 	$L__BB1_132;
	mul.wide.u32 	%rd111, %r139, 4;
	add.s64 	%rd120, %rd34, %rd111;
	neg.s32 	%r141, %r66;
$L__BB1_129:
	.pragma "nounroll";
	ld.u32 	%r75, [%rd120];
	setp.eq.s32 	%p145, %r75, -1;
	@%p145 bra 	$L__BB1_131;
	cvt.s64.s32 	%rd112, %r75;
	add.s64 	%rd113, %rd1, %rd112;
	mov.b16 	%rs31, 88;
	st.global.u8 	[%rd113], %rs31;
$L__BB1_131:
	add.s64 	%rd120, %rd120, 4;
	add.s32 	%r141, %r141, 1;
	setp.ne.s32 	%p146, %r141, 0;
	@%p146 bra 	$L__BB1_129;
$L__BB1_132:
	ld.global.u8 	%rs32, [%rd11];
	setp.ne.s16 	%p147, %rs32, 88;
	@%p147 bra 	$L__BB1_134;
	cvta.to.global.u64 	%rd114, %rd29;
	atom.global.add.u32 	%r126, [%rd114], 1;
$L__BB1_134:
	{ // callseq 8, 0
	.param .b64 param0;
	st.param.b64 	[param0], %rd35;
	call.uni 
	free, 
	(
	param0
	);
	} // callseq 8
	ret;

}
	// .globl	_Z17recolocar_tableroPciiPi
.visible .entry _Z17recolocar_tableroPciiPi(
	.param .u64 .ptr .align 1 _Z17recolocar_tableroPciiPi_param_0,
	.param .u32 _Z17recolocar_tableroPciiPi_param_1,
	.param .u32 _Z17recolocar_tableroPciiPi_param_2,
	.param .u64 .ptr .align 1 _Z17recolocar_tableroPciiPi_param_3
)
{
	.reg .pred 	%p<15>;
	.reg .b16 	%rs<10>;
	.reg .b32 	%r<45>;
	.reg .b64 	%rd<17>;

	ld.param.u64 	%rd5, [_Z17recolocar_tableroPciiPi_param_0];
	ld.param.u32 	%r19, [_Z17recolocar_tableroPciiPi_param_1];
	ld.param.u32 	%r17, [_Z17recolocar_tableroPciiPi_param_2];
	ld.param.u64 	%rd4, [_Z17recolocar_tableroPciiPi_param_3];
	cvta.to.global.u64 	%rd1, %rd5;
	mov.u32 	%r20, %tid.y;
	mov.u32 	%r38, %tid.x;
	mad.lo.s32 	%r2, %r19, %r20, %r38;
	cvt.s64.s32 	%rd6, %r2;
	add.s64 	%rd2, %rd1, %rd6;
	ld.global.u8 	%rs1, [%rd2];
	mul.lo.s32 	%r3, %r17, %r19;
	setp.ge.s32 	%p1, %r38, %r3;
	mov.b32 	%r43, 0;
	mov.u32 	%r44, %r43;
	@%p1 bra 	$L__BB2_7;
	mov.b32 	%r44, 0;
	mov.u32 	%r43, %r44;
$L__BB2_2:
	setp.ge.s32 	%p2, %r38, %r2;
	cvt.s64.s32 	%rd7, %r38;
	add.s64 	%rd3, %rd1, %rd7;
	mov.b32 	%r41, 0;
	@%p2 bra 	$L__BB2_4;
	ld.global.u8 	%rs2, [%rd3];
	setp.ne.s16 	%p3, %rs2, 88;
	selp.u32 	%r41, 1, 0, %p3;
$L__BB2_4:
	add.s32 	%r44, %r41, %r44;
	setp.le.s32 	%p4, %r38, %r2;
	mov.b32 	%r42, 0;
	@%p4 bra 	$L__BB2_6;
	ld.global.u8 	%rs3, [%rd3];
	setp.eq.s16 	%p5, %rs3, 88;
	selp.u32 	%r42, 1, 0, %p5;
$L__BB2_6:
	add.s32 	%r43, %r42, %r43;
	add.s32 	%r38, %r38, %r17;
	setp.lt.s32 	%p6, %r38, %r3;
	@%p6 bra 	$L__BB2_2;
$L__BB2_7:
	bar.sync 	0;
	mul.lo.s32 	%r16, %r43, %r17;
	add.s32 	%r24, %r16, %r2;
	setp.ge.s32 	%p7, %r24, %r3;
	setp.eq.s32 	%p8, %r43, 0;
	setp.eq.s16 	%p9, %rs1, 88;
	or.pred  	%p10, %p8, %p9;
	or.pred  	%p11, %p10, %p7;
	@%p11 bra 	$L__BB2_9;
	cvt.s64.s32 	%rd8, %r16;
	add.s64 	%rd9, %rd2, %rd8;
	st.global.u8 	[%rd9], %rs1;
$L__BB2_9:
	setp.eq.s16 	%p12, %rs1, 88;
	selp.u32 	%r25, 1, 0, %p12;
	add.s32 	%r26, %r43, %r25;
	setp.le.u32 	%p13, %r26, %r44;
	@%p13 bra 	$L__BB2_13;
	cvta.to.global.u64 	%rd10, %rd4;
	ld.global.u32 	%r27, [%rd10];
	setp.eq.s32 	%p14, %r27, 0;
	@%p14 bra 	$L__BB2_12;
	mul.hi.s32 	%r28, %r2, 715827883;
	shr.u32 	%r29, %r28, 31;
	add.s32 	%r30, %r28, %r29;
	mul.lo.s32 	%r31, %r30, 6;
	sub.s32 	%r32, %r2, %r31;
	mul.wide.s32 	%rd11, %r32, 4;
	mov.u64 	%rd12, nuevos_caramelos_dificil;
	add.s64 	%rd13, %rd12, %rd11;
	ld.const.u8 	%rs6, [%rd13];
	add.s16 	%rs7, %rs6, 48;
	st.global.u8 	[%rd2], %rs7;
	bra.uni 	$L__BB2_13;
$L__BB2_12:
	shr.s32 	%r33, %r2, 31;
	shr.u32 	%r34, %r33, 30;
	add.s32 	%r35, %r2, %r34;
	and.b32  	%r36, %r35, -4;
	sub.s32 	%r37, %r2, %r36;
	mul.wide.s32 	%rd14, %r37, 4;
	mov.u64 	%rd15, nuevos_caramelos_facil;
	add.s64 	%rd16, %rd15, %rd14;
	ld.const.u8 	%rs8, [%rd16];
	add.s16 	%rs9, %rs8, 48;
	st.global.u8 	[%rd2], %rs9;
$L__BB2_13:
	ret;

}
	// .globl	_Z17bloquesEspecialesPciiiiPi
.visible .entry _Z17bloquesEspecialesPciiiiPi(
	.param .u64 .ptr .align 1 _Z17bloquesEspecialesPciiiiPi_param_0,
	.param .u32 _Z17bloquesEspecialesPciiiiPi_param_1,
	.param .u32 _Z17bloquesEspecialesPciiiiPi_param_2,
	.param .u32 _Z17bloquesEspecialesPciiiiPi_param_3,
	.param .u32 _Z17bloquesEspecialesPciiiiPi_param_4,
	.param .u64 .ptr .align 1 _Z17bloquesEspecialesPciiiiPi_param_5
)
{
	.local .align 8 .b8 	__local_depot3[8];
	.reg .b64 	%SP;
	.reg .b64 	%SPL;
	.reg .pred 	%p<17>;
	.reg .b16 	%rs<12>;
	.reg .b32 	%r<33>;
	.reg .b64 	%rd<26>;

	mov.u64 	%SPL, __local_depot3;
	cvta.local.u64 	%SP, %SPL;
	ld.param.u64 	%rd5, [_Z17bloquesEspecialesPciiiiPi_param_0];
	ld.param.u32 	%r5, [_Z17bloquesEspecialesPciiiiPi_param_1];
	ld.param.u32 	%r6, [_Z17bloquesEspecialesPciiiiPi_param_2];
	ld.param.u32 	%r3, [_Z17bloquesEspecialesPciiiiPi_param_3];
	ld.param.u32 	%r4, [_Z17bloquesEspecialesPciiiiPi_param_4];
	ld.param.u64 	%rd6, [_Z17bloquesEspecialesPciiiiPi_param_5];
	cvta.to.global.u64 	%rd1, %rd6;
	cvta.to.global.u64 	%rd7, %rd5;
	add.u64 	%rd8, %SP, 0;
	add.u64 	%rd2, %SPL, 0;
	mov.u32 	%r1, %tid.y;
	mov.u32 	%r2, %tid.x;
	mad.lo.s32 	%r7, %r5, %r1, %r2;
	mad.lo.s32 	%r8, %r3, %r6, %r4;
	cvt.s64.s32 	%rd9, %r8;
	add.s64 	%rd3, %rd7, %rd9;
	ld.global.u8 	%rs4, [%rd3];
	setp.ne.s16 	%p1, %rs4, 66;
	cvt.s64.s32 	%rd10, %r7;
	add.s64 	%rd4, %rd7, %rd10;
	@%p1 bra 	$L__BB3_3;
	// begin inline asm
	mov.u64 	%rd11, %clock64;
	// end inline asm
	and.b64  	%rd12, %rd11, 1;
	setp.eq.b64 	%p2, %rd12, 1;
	not.pred 	%p3, %p2;
	setp.ne.s32 	%p4, %r2, %r4;
	setp.ne.s32 	%p5, %r1, %r3;
	and.pred  	%p6, %p5, %p4;
	or.pred  	%p7, %p6, %p3;
	@%p7 bra 	$L__BB3_3;
	mov.b16 	%rs5, 88;
	st.global.u8 	[%rd4], %rs5;
	atom.global.add.u32 	%r9, [%rd1], 1;
	st.local.v2.u32 	[%rd2], {%r3, %r4};
	mov.u64 	%rd13, $str;
	cvta.global.u64 	%rd14, %rd13;
	{ // callseq 9, 0
	.param .b64 param0;
	st.param.b64 	[param0], %rd14;
	.param .b64 param1;
	st.param.b64 	[param1], %rd8;
	.param .b32 retval0;
	call.uni (retval0), 
	vprintf, 
	(
	param0, 
	param1
	);
	ld.param.b32 	%r10, [retval0];
	} // callseq 9
$L__BB3_3:
	ld.global.u8 	%rs11, [%rd3];
	setp.ne.s16 	%p8, %rs11, 84;
	@%p8 bra 	$L__BB3_7;
	add.s32 	%r13, %r2, 4;
	setp.ne.s32 	%p9, %r13, %r4;
	add.s32 	%r14, %r2, -4;
	setp.ne.s32 	%p10, %r14, %r4;
	mov.b16 	%rs11, 84;
	and.pred  	%p11, %p9, %p10;
	@%p11 bra 	$L__BB3_7;
	add.s32 	%r16, %r1, 4;
	setp.ne.s32 	%p12, %r16, %r3;
	add.s32 	%r17, %r1, -4;
	setp.ne.s32 	%p13, %r17, %r3;
	and.pred  	%p14, %p12, %p13;
	@%p14 bra 	$L__BB3_7;
	mov.b16 	%rs8, 88;
	st.global.u8 	[%rd4], %rs8;
	atom.global.add.u32 	%r18, [%rd1], 1;
	st.local.v2.u32 	[%rd2], {%r3, %r4};
	mov.u64 	%rd16, $str$1;
	cvta.global.u64 	%rd17, %rd16;
	{ // callseq 10, 0
	.param .b64 param0;
	st.param.b64 	[param0], %rd17;
	.param .b64 param1;
	st.param.b64 	[param1], %rd8;
	.param .b32 retval0;
	call.uni (retval0), 
	vprintf, 
	(
	param0, 
	param1
	);
	ld.param.b32 	%r19, [retval0];
	} // callseq 10
	ld.global.u8 	%rs11, [%rd3];
$L__BB3_7:
	and.b16  	%rs9, %rs11, 255;
	setp.ne.s16 	%p15, %rs9, 82;
	@%p15 bra 	$L__BB3_10;
	// begin inline asm
	mov.u64 	%rd19, %clock64;
	// end inline asm
	mul.hi.s64 	%rd20, %rd19, 3074457345618258603;
	shr.u64 	%rd21, %rd20, 63;
	cvt.u32.u64 	%r21, %rd20;
	cvt.u32.u64 	%r22, %rd21;
	add.s32 	%r23, %r21, %r22;
	mov.b64 	%rd22, 6;
	cvt.u32.u64 	%r24, %rd22;
	mul.lo.s32 	%r25, %r23, %r24;
	cvt.u32.u64 	%r26, %rd19;
	sub.s32 	%r27, %r26, %r25;
	add.s32 	%r28, %r27, 49;
	ld.global.s8 	%r29, [%rd3];
	setp.ne.s32 	%p16, %r28, %r29;
	@%p16 bra 	$L__BB3_10;
	mov.b16 	%rs10, 88;
	st.global.u8 	[%rd4], %rs10;
	atom.global.add.u32 	%r30, [%rd1], 1;
	st.local.v2.u32 	[%rd2], {%r3, %r4};
	mov.u64 	%rd23, $str$2;
	cvta.global.u64 	%rd24, %rd23;
	{ // callseq 11, 0
	.param .b64 param0;
	st.param.b64 	[param0], %rd24;
	.param .b64 param1;
	st.param.b64 	[param1], %rd8;
	.param .b32 retval0;
	call.uni (retval0), 
	vprintf, 
	(
	param0, 
	param1
	);
	ld.param.b32 	%r31, [retval0];
	} // callseq 11
$L__BB3_10:
	ret;

}


// ===== COMPILED SASS (sm_100) =====

	.target	sm_100

	.elftype	@"ET_EXEC"


//--------------------- .note.nv.tkinfo           --------------------------
	.section	.note.nv.tkinfo,"",@"SHT_NOTE"
	.sectionflags	@"SHF_NOTE_NV_TKINFO"
	.tkinfo
        /*0018*/ 	.word	0x00000002
        /*0030*/ 	.string	""
        /*0030*/ 	.string	"ptxas"
        /*0030*/ 	.string	"Cuda compilation tools, release 13.0, V13.0.88"
        /*0030*/ 	.string	"Build cuda_13.0.r13.0/compiler.36424714_0"
        /*0030*/ 	.string	"-arch sm_100 -m 64 "



//--------------------- .note.nv.cuinfo           --------------------------
	.section	.note.nv.cuinfo,"",@"SHT_NOTE"
	.sectionflags	@"SHF_NOTE_NV_CUINFO"
        /*0018*/ 	.short	0x0002
        /*001a*/ 	.short	0x0064
        /*001c*/ 	.short	0x0082
	.zero		2


//--------------------- .nv.info                  --------------------------
	.section	.nv.info,"",@"SHT_CUDA_INFO"
	.align	4


	//----- nvinfo : EIATTR_REGCOUNT
	.align		4
        /*0000*/ 	.byte	0x04, 0x2f
        /*0002*/ 	.short	(.L_15 - .L_14)
	.align		4
.L_14:
        /*0004*/ 	.word	index@(_Z17encontrar_caminosPciiiiPi)
        /*0008*/ 	.word	0x00000032


	//----- nvinfo : EIATTR_FRAME_SIZE
	.align		4
.L_15:
        /*000c*/ 	.byte	0x04, 0x11
        /*000e*/ 	.short	(.L_17 - .L_16)
	.align		4
.L_16:
        /*0010*/ 	.word	index@($_Z17encontrar_caminosPciiiiPi$_Z13buscar_caminoPciiPiS0_S0_S0_ii)
        /*0014*/ 	.word	0x00000010


	//----- nvinfo : EIATTR_FRAME_SIZE
	.align		4
.L_17:
        /*0018*/ 	.byte	0x04, 0x11
        /*001a*/ 	.short	(.L_19 - .L_18)
	.align		4
.L_18:
        /*001c*/ 	.word	index@(_Z17encontrar_caminosPciiiiPi)
        /*0020*/ 	.word	0x00000010


	//----- nvinfo : EIATTR_REGCOUNT
	.align		4
.L_19:
        /*0024*/ 	.byte	0x04, 0x2f
        /*0026*/ 	.short	(.L_21 - .L_20)
	.align		4
.L_20:
        /*0028*/ 	.word	index@(_Z17recolocar_tableroPciiPi)
        /*002c*/ 	.word	0x00000010


	//----- nvinfo : EIATTR_FRAME_SIZE
	.align		4
.L_21:
        /*0030*/ 	.byte	0x04, 0x11
        /*0032*/ 	.short	(.L_23 - .L_22)
	.align		4
.L_22:
        /*0034*/ 	.word	index@(_Z17recolocar_tableroPciiPi)
        /*0038*/ 	.word	0x00000000


	//----- nvinfo : EIATTR_REGCOUNT
	.align		4
.L_23:
        /*003c*/ 	.byte	0x04, 0x2f
        /*003e*/ 	.short	(.L_25 - .L_24)
	.align		4
.L_24:
        /*0040*/ 	.word	index@(_Z17bloquesEspecialesPciiiiPi)
        /*0044*/ 	.word	0x0000001b


	//----- nvinfo : EIATTR_FRAME_SIZE
	.align		4
.L_25:
        /*0048*/ 	.byte	0x04, 0x11
        /*004a*/ 	.short	(.L_27 - .L_26)
	.align		4
.L_26:
        /*004c*/ 	.word	index@(_Z17bloquesEspecialesPciiiiPi)
        /*0050*/ 	.word	0x00000008


	//----- nvinfo : EIATTR_MIN_STACK_SIZE
	.align		4
.L_27:
        /*0054*/ 	.byte	0x04, 0x12
        /*0056*/ 	.short	(.L_29 - .L_28)
	.align		4
.L_28:
        /*0058*/ 	.word	index@(_Z17bloquesEspecialesPciiiiPi)
        /*005c*/ 	.word	0x00000008


	//----- nvinfo : EIATTR_MIN_STACK_SIZE
	.align		4
.L_29:
        /*0060*/ 	.byte	0x04, 0x12
        /*0062*/ 	.short	(.L_31 - .L_30)
	.align		4
.L_30:
        /*0064*/ 	.word	index@(_Z17recolocar_tableroPciiPi)
        /*0068*/ 	.word	0x00000000


	//----- nvinfo : EIATTR_MIN_STACK_SIZE
	.align		4
.L_31:
        /*006c*/ 	.byte	0x04, 0x12
        /*006e*/ 	.short	(.L_33 - .L_32)
	.align		4
.L_32:
        /*0070*/ 	.word	index@(_Z17encontrar_caminosPciiiiPi)
        /*0074*/ 	.word	0x00000010
.L_33:


//--------------------- .nv.compat                --------------------------
	.section	.nv.compat,"",@"SHT_CUDA_COMPAT_INFO"
	.align	4
        /*0000*/ 	.byte	0x02, 0x09, 0x00, 0x00, 0x02, 0x02, 0x01, 0x00, 0x02, 0x05, 0x05, 0x00, 0x03, 0x07, 0x01, 0x01
        /*0010*/ 	.byte	0x02, 0x03, 0x00, 0x00, 0x02, 0x06, 0x01, 0x00, 0x04, 0x0b, 0x08, 0x00, 0x09, 0x00, 0x00, 0x00
        /*0020*/ 	.byte	0x00, 0x00, 0x00, 0x00


//--------------------- .nv.info._Z17bloquesEspecialesPciiiiPi --------------------------
	.section	.nv.info._Z17bloquesEspecialesPciiiiPi,"",@"SHT_CUDA_INFO"
	.sectionflags	@""
	.align	4


	//----- nvinfo : EIATTR_CUDA_API_VERSION
	.align		4
        /*0000*/ 	.byte	0x04, 0x37
        /*0002*/ 	.short	(.L_35 - .L_34)
.L_34:
        /*0004*/ 	.word	0x00000082


	//----- nvinfo : EIATTR_KPARAM_INFO
	.align		4
.L_35:
        /*0008*/ 	.byte	0x04, 0x17
        /*000a*/ 	.short	(.L_37 - .L_36)
.L_36:
        /*000c*/ 	.word	0x00000000
        /*0010*/ 	.short	0x0005
        /*0012*/ 	.short	0x0018
        /*0014*/ 	.byte	0x00, 0xf5, 0x21, 0x00


	//----- nvinfo : EIATTR_KPARAM_INFO
	.align		4
.L_37:
        /*0018*/ 	.byte	0x04, 0x17
        /*001a*/ 	.short	(.L_39 - .L_38)
.L_38:
        /*001c*/ 	.word	0x00000000
        /*0020*/ 	.short	0x0004
        /*0022*/ 	.short	0x0014
        /*0024*/ 	.byte	0x00, 0xf0, 0x11, 0x00


	//----- nvinfo : EIATTR_KPARAM_INFO
	.align		4
.L_39:
        /*0028*/ 	.byte	0x04, 0x17
        /*002a*/ 	.short	(.L_41 - .L_40)
.L_40:
        /*002c*/ 	.word	0x00000000
        /*0030*/ 	.short	0x0003
        /*0032*/ 	.short	0x0010
        /*0034*/ 	.byte	0x00, 0xf0, 0x11, 0x00


	//----- nvinfo : EIATTR_KPARAM_INFO
	.align		4
.L_41:
        /*0038*/ 	.byte	0x04, 0x17
        /*003a*/ 	.short	(.L_43 - .L_42)
.L_42:
        /*003c*/ 	.word	0x00000000
        /*0040*/ 	.short	0x0002
        /*0042*/ 	.short	0x000c
        /*0044*/ 	.byte	0x00, 0xf0, 0x11, 0x00


	//----- nvinfo : EIATTR_KPARAM_INFO
	.align		4
.L_43:
        /*0048*/ 	.byte	0x04, 0x17
        /*004a*/ 	.short	(.L_45 - .L_44)
.L_44:
        /*004c*/ 	.word	0x00000000
        /*0050*/ 	.short	0x0001
        /*0052*/ 	.short	0x0008
        /*0054*/ 	.byte	0x00, 0xf0, 0x11, 0x00


	//----- nvinfo : EIATTR_KPARAM_INFO
	.align		4
.L_45:
        /*0058*/ 	.byte	0x04, 0x17
        /*005a*/ 	.short	(.L_47 - .L_46)
.L_46:
        /*005c*/ 	.word	0x00000000
        /*0060*/ 	.short	0x0000
        /*0062*/ 	.short	0x0000
        /*0064*/ 	.byte	0x00, 0xf5, 0x21, 0x00


	//----- nvinfo : EIATTR_SPARSE_MMA_MASK
	.align		4
.L_47:
        /*0068*/ 	.byte	0x03, 0x50
        /*006a*/ 	.short	0x0000


	//----- nvinfo : EIATTR_MAXREG_COUNT
	.align		4
        /*006c*/ 	.byte	0x03, 0x1b
        /*006e*/ 	.short	0x00ff


	//----- nvinfo : EIATTR_EXTERNS
	.align		4
        /*0070*/ 	.byte	0x04, 0x0f
        /*0072*/ 	.short	(.L_49 - .L_48)


	//   ....[0]....
	.align		4
.L_48:
        /*0074*/ 	.word	index@(vprintf)


	//----- nvinfo : EIATTR_MERCURY_ISA_VERSION
	.align		4
.L_49:
        /*0078*/ 	.byte	0x03, 0x5f
        /*007a*/ 	.short	0x0101


	//----- nvinfo : EIATTR_INT_WARP_WIDE_INSTR_OFFSETS
	.align		4
        /*007c*/ 	.byte	0x04, 0x31
        /*007e*/ 	.short	(.L_51 - .L_50)


	//   ....[0]....
.L_50:
        /*0080*/ 	.word	0x000001e0


	//   ....[1]....
        /*0084*/ 	.word	0x00000420


	//   ....[2]....
        /*0088*/ 	.word	0x000006d0


	//----- nvinfo : EIATTR_VRC_CTA_INIT_COUNT
	.align		4
.L_51:
        /*008c*/ 	.byte	0x02, 0x4a
	.zero		1
	.zero		1


	//----- nvinfo : EIATTR_SYSCALL_OFFSETS
	.align		4
        /*0090*/ 	.byte	0x04, 0x46
        /*0092*/ 	.short	(.L_53 - .L_52)


	//   ....[0]....
.L_52:
        /*0094*/ 	.word	0x000002e0


	//   ....[1]....
        /*0098*/ 	.word	0x00000520


	//   ....[2]....
        /*009c*/ 	.word	0x000007e0


	//----- nvinfo : EIATTR_EXIT_INSTR_OFFSETS
	.align		4
.L_53:
        /*00a0*/ 	.byte	0x04, 0x1c
        /*00a2*/ 	.short	(.L_55 - .L_54)


	//   ....[0]....
.L_54:
        /*00a4*/ 	.word	0x00000570


	//   ....[1]....
        /*00a8*/ 	.word	0x000006a0


	//   ....[2]....
        /*00ac*/ 	.word	0x000007f0


	//----- nvinfo : EIATTR_CRS_STACK_SIZE
	.align		4
.L_55:
        /*00b0*/ 	.byte	0x04, 0x1e
        /*00b2*/ 	.short	(.L_57 - .L_56)
.L_56:
        /*00b4*/ 	.word	0x00000000


	//----- nvinfo : EIATTR_CBANK_PARAM_SIZE
	.align		4
.L_57:
        /*00b8*/ 	.byte	0x03, 0x19
        /*00ba*/ 	.short	0x0020


	//----- nvinfo : EIATTR_PARAM_CBANK
	.align		4
        /*00bc*/ 	.byte	0x04, 0x0a
        /*00be*/ 	.short	(.L_59 - .L_58)
	.align		4
.L_58:
        /*00c0*/ 	.word	index@(.nv.constant0._Z17bloquesEspecialesPciiiiPi)
        /*00c4*/ 	.short	0x0380
        /*00c6*/ 	.short	0x0020


	//----- nvinfo : EIATTR_SW_WAR
	.align		4
.L_59:
        /*00c8*/ 	.byte	0x04, 0x36
        /*00ca*/ 	.short	(.L_61 - .L_60)
.L_60:
        /*00cc*/ 	.word	0x00000008
.L_61:


//--------------------- .nv.info._Z17recolocar_tableroPciiPi --------------------------
	.section	.nv.info._Z17recolocar_tableroPciiPi,"",@"SHT_CUDA_INFO"
	.sectionflags	@""
	.align	4


	//----- nvinfo : EIATTR_CUDA_API_VERSION
	.align		4
        /*0000*/ 	.byte	0x04, 0x37
        /*0002*/ 	.short	(.L_63 - .L_62)
.L_62:
        /*0004*/ 	.word	0x00000082


	//----- nvinfo : EIATTR_KPARAM_INFO
	.align		4
.L_63:
        /*0008*/ 	.byte	0x04, 0x17
        /*000a*/ 	.short	(.L_65 - .L_64)
.L_64:
        /*000c*/ 	.word	0x00000000
        /*0010*/ 	.short	0x0003
        /*0012*/ 	.short	0x0010
        /*0014*/ 	.byte	0x00, 0xf5, 0x21, 0x00


	//----- nvinfo : EIATTR_KPARAM_INFO
	.align		4
.L_65:
        /*0018*/ 	.byte	0x04, 0x17
        /*001a*/ 	.short	(.L_67 - .L_66)
.L_66:
        /*001c*/ 	.word	0x00000000
        /*0020*/ 	.short	0x0002
        /*0022*/ 	.short	0x000c
        /*0024*/ 	.byte	0x00, 0xf0, 0x11, 0x00


	//----- nvinfo : EIATTR_KPARAM_INFO
	.align		4
.L_67:
        /*0028*/ 	.byte	0x04, 0x17
        /*002a*/ 	.short	(.L_69 - .L_68)
.L_68:
        /*002c*/ 	.word	0x00000000
        /*0030*/ 	.short	0x0001
        /*0032*/ 	.short	0x0008
        /*0034*/ 	.byte	0x00, 0xf0, 0x11, 0x00


	//----- nvinfo : EIATTR_KPARAM_INFO
	.align		4
.L_69:
        /*0038*/ 	.byte	0x04, 0x17
        /*003a*/ 	.short	(.L_71 - .L_70)
.L_70:
        /*003c*/ 	.word	0x00000000
        /*0040*/ 	.short	0x0000
        /*0042*/ 	.short	0x0000
        /*0044*/ 	.byte	0x00, 0xf5, 0x21, 0x00


	//----- nvinfo : EIATTR_SPARSE_MMA_MASK
	.align		4
.L_71:
        /*0048*/ 	.byte	0x03, 0x50
        /*004a*/ 	.short	0x0000


	//----- nvinfo : EIATTR_MAXREG_COUNT
	.align		4
        /*004c*/ 	.byte	0x03, 0x1b
        /*004e*/ 	.short	0x00ff


	//----- nvinfo : EIATTR_NUM_BARRIERS
	.align		4
        /*0050*/ 	.byte	0x02, 0x4c
        /*0052*/ 	.byte	0x01
	.zero		1


	//----- nvinfo : EIATTR_MERCURY_ISA_VERSION
	.align		4
        /*0054*/ 	.byte	0x03, 0x5f
        /*0056*/ 	.short	0x0101


	//----- nvinfo : EIATTR_VRC_CTA_INIT_COUNT
	.align		4
        /*0058*/ 	.byte	0x02, 0x4a
	.zero		1
	.zero		1


	//----- nvinfo : EIATTR_EXIT_INSTR_OFFSETS
	.align		4
        /*005c*/ 	.byte	0x04, 0x1c
        /*005e*/ 	.short	(.L_73 - .L_72)


	//   ....[0]....
.L_72:
        /*0060*/ 	.word	0x00000330


	//   ....[1]....
        /*0064*/ 	.word	0x00000400


	//   ....[2]....
        /*0068*/ 	.word	0x000004a0


	//----- nvinfo : EIATTR_CRS_STACK_SIZE
	.align		4
.L_73:
        /*006c*/ 	.byte	0x04, 0x1e
        /*006e*/ 	.short	(.L_75 - .L_74)
.L_74:
        /*0070*/ 	.word	0x00000000


	//----- nvinfo : EIATTR_CBANK_PARAM_SIZE
	.align		4
.L_75:
        /*0074*/ 	.byte	0x03, 0x19
        /*0076*/ 	.short	0x0018


	//----- nvinfo : EIATTR_PARAM_CBANK
	.align		4
        /*0078*/ 	.byte	0x04, 0x0a
        /*007a*/ 	.short	(.L_77 - .L_76)
	.align		4
.L_76:
        /*007c*/ 	.word	index@(.nv.constant0._Z17recolocar_tableroPciiPi)
        /*0080*/ 	.short	0x0380
        /*0082*/ 	.short	0x0018


	//----- nvinfo : EIATTR_SW_WAR
	.align		4
.L_77:
        /*0084*/ 	.byte	0x04, 0x36
        /*0086*/ 	.short	(.L_79 - .L_78)
.L_78:
        /*0088*/ 	.word	0x00000008
.L_79:


//--------------------- .nv.info._Z17encontrar_caminosPciiiiPi --------------------------
	.section	.nv.info._Z17encontrar_caminosPciiiiPi,"",@"SHT_CUDA_INFO"
	.sectionflags	@""
	.align	4


	//----- nvinfo : EIATTR_CUDA_API_VERSION
	.align		4
        /*0000*/ 	.byte	0x04, 0x37
        /*0002*/ 	.short	(.L_81 - .L_80)
.L_80:
        /*0004*/ 	.word	0x00000082


	//----- nvinfo : EIATTR_KPARAM_INFO
	.align		4
.L_81:
        /*0008*/ 	.byte	0x04, 0x17
        /*000a*/ 	.short	(.L_83 - .L_82)
.L_82:
        /*000c*/ 	.word	0x00000000
        /*0010*/ 	.short	0x0005
        /*0012*/ 	.short	0x0018
        /*0014*/ 	.byte	0x00, 0xf5, 0x21, 0x00


	//----- nvinfo : EIATTR_KPARAM_INFO
	.align		4
.L_83:
        /*0018*/ 	.byte	0x04, 0x17
        /*001a*/ 	.short	(.L_85 - .L_84)
.L_84:
        /*001c*/ 	.word	0x00000000
        /*0020*/ 	.short	0x0004
        /*0022*/ 	.short	0x0014
        /*0024*/ 	.byte	0x00, 0xf0, 0x11, 0x00


	//----- nvinfo : EIATTR_KPARAM_INFO
	.align		4
.L_85:
        /*0028*/ 	.byte	0x04, 0x17
        /*002a*/ 	.short	(.L_87 - .L_86)
.L_86:
        /*002c*/ 	.word	0x00000000
        /*0030*/ 	.short	0x0003
        /*0032*/ 	.short	0x0010
        /*0034*/ 	.byte	0x00, 0xf0, 0x11, 0x00


	//----- nvinfo : EIATTR_KPARAM_INFO
	.align		4
.L_87:
        /*0038*/ 	.byte	0x04, 0x17
        /*003a*/ 	.short	(.L_89 - .L_88)
.L_88:
        /*003c*/ 	.word	0x00000000
        /*0040*/ 	.short	0x0002
        /*0042*/ 	.short	0x000c
        /*0044*/ 	.byte	0x00, 0xf0, 0x11, 0x00


	//----- nvinfo : EIATTR_KPARAM_INFO
	.align		4
.L_89:
        /*0048*/ 	.byte	0x04, 0x17
        /*004a*/ 	.short	(.L_91 - .L_90)
.L_90:
        /*004c*/ 	.word	0x00000000
        /*0050*/ 	.short	0x0001
        /*0052*/ 	.short	0x0008
        /*0054*/ 	.byte	0x00, 0xf0, 0x11, 0x00


	//----- nvinfo : EIATTR_KPARAM_INFO
	.align		4
.L_91:
        /*0058*/ 	.byte	0x04, 0x17
        /*005a*/ 	.short	(.L_93 - .L_92)
.L_92:
        /*005c*/ 	.word	0x00000000
        /*0060*/ 	.short	0x0000
        /*0062*/ 	.short	0x0000
        /*0064*/ 	.byte	0x00, 0xf5, 0x21, 0x00


	//----- nvinfo : EIATTR_SPARSE_MMA_MASK
	.align		4
.L_93:
        /*0068*/ 	.byte	0x03, 0x50
        /*006a*/ 	.short	0x0000


	//----- nvinfo : EIATTR_MAXREG_COUNT
	.align		4
        /*006c*/ 	.byte	0x03, 0x1b
        /*006e*/ 	.short	0x00ff


	//----- nvinfo : EIATTR_EXTERNS
	.align		4
        /*0070*/ 	.byte	0x04, 0x0f
        /*0072*/ 	.short	(.L_95 - .L_94)


	//   ....[0]....
	.align		4
.L_94:
        /*0074*/ 	.word	index@(malloc)


	//   ....[1]....
	.align		4
        /*0078*/ 	.word	index@(free)


	//----- nvinfo : EIATTR_MERCURY_ISA_VERSION
	.align		4
.L_95:
        /*007c*/ 	.byte	0x03, 0x5f
        /*007e*/ 	.short	0x0101


	//----- nvinfo : EIATTR_INT_WARP_WIDE_INSTR_OFFSETS
	.align		4
        /*0080*/ 	.byte	0x04, 0x31
        /*0082*/ 	.short	(.L_97 - .L_96)


	//   ....[0]....
.L_96:
        /*0084*/ 	.word	0x00002fc0


	//----- nvinfo : EIATTR_VRC_CTA_INIT_COUNT
	.align		4
.L_97:
        /*0088*/ 	.byte	0x02, 0x4a
	.zero		1
	.zero		1


	//----- nvinfo : EIATTR_SYSCALL_OFFSETS
	.align		4
        /*008c*/ 	.byte	0x04, 0x46
        /*008e*/ 	.short	(.L_99 - .L_98)


	//   ....[0]....
.L_98:
        /*0090*/ 	.word	0x00000140


	//   ....[1]....
        /*0094*/ 	.word	0x000001b0


	//   ....[2]....
        /*0098*/ 	.word	0x00003080


	//----- nvinfo : EIATTR_EXIT_INSTR_OFFSETS
	.align		4
.L_99:
        /*009c*/ 	.byte	0x04, 0x1c
        /*009e*/ 	.short	(.L_101 - .L_100)


	//   ....[0]....
.L_100:
        /*00a0*/ 	.word	0x00003090


	//----- nvinfo : EIATTR_CRS_STACK_SIZE
	.align		4
.L_101:
        /*00a4*/ 	.byte	0x04, 0x1e
        /*00a6*/ 	.short	(.L_103 - .L_102)
.L_102:
        /*00a8*/ 	.word	0x00000000


	//----- nvinfo : EIATTR_CBANK_PARAM_SIZE
	.align		4
.L_103:
        /*00ac*/ 	.byte	0x03, 0x19
        /*00ae*/ 	.short	0x0020


	//----- nvinfo : EIATTR_PARAM_CBANK
	.align		4
        /*00b0*/ 	.byte	0x04, 0x0a
        /*00b2*/ 	.short	(.L_105 - .L_104)
	.align		4
.L_104:
        /*00b4*/ 	.word	index@(.nv.constant0._Z17encontrar_caminosPciiiiPi)
        /*00b8*/ 	.short	0x0380
        /*00ba*/ 	.short	0x0020


	//----- nvinfo : EIATTR_SW_WAR
	.align		4
.L_105:
        /*00bc*/ 	.byte	0x04, 0x36
        /*00be*/ 	.short	(.L_107 - .L_106)
.L_106:
        /*00c0*/ 	.word	0x00000008
.L_107:


//--------------------- .nv.callgraph             --------------------------
	.section	.nv.callgraph,"",@"SHT_CUDA_CALLGRAPH"
	.align	4
	.sectionentsize	8
	.align		4
        /*0000*/ 	.word	0x00000000
	.align		4
        /*0004*/ 	.word	0xffffffff
	.align		4
        /*0008*/ 	.word	index@(_Z17bloquesEspecialesPciiiiPi)
	.align		4
        /*000c*/ 	.word	index@(vprintf)
	.align		4
        /*0010*/ 	.word	index@(_Z17encontrar_caminosPciiiiPi)
	.align		4
        /*0014*/ 	.word	index@(free)
	.align		4
        /*0018*/ 	.word	index@(_Z17encontrar_caminosPciiiiPi)
	.align		4
        /*001c*/ 	.word	index@(malloc)
	.align		4
        /*0020*/ 	.word	0x00000000
	.align		4
        /*0024*/ 	.word	0xfffffffe
	.align		4
        /*0028*/ 	.word	0x00000000
	.align		4
        /*002c*/ 	.word	0xfffffffd
	.align		4
        /*0030*/ 	.word	0x00000000
	.align		4
        /*0034*/ 	.word	0xfffffffc


//--------------------- .nv.constant4             --------------------------
	.section	.nv.constant4,"a",@progbits
	.align	8
	.align		8
.nv.constant4:
        /*0000*/ 	.dword	vprintf
	.align		8
        /*0008*/ 	.dword	precalc_xorwow_matrix
	.align		8
        /*0010*/ 	.dword	precalc_xorwow_offset_matrix
	.align		8
        /*0018*/ 	.dword	mrg32k3aM1
	.align		8
        /*0020*/ 	.dword	mrg32k3aM2
	.align		8
        /*0028*/ 	.dword	mrg32k3aM1SubSeq
	.align		8
        /*0030*/ 	.dword	mrg32k3aM2SubSeq
	.align		8
        /*0038*/ 	.dword	mrg32k3aM1Seq
	.align		8
        /*0040*/ 	.dword	mrg32k3aM2Seq
	.align		8
        /*0048*/ 	.dword	$str
	.align		8
        /*0050*/ 	.dword	$str$1
	.align		8
        /*0058*/ 	.dword	$str$2
	.align		8
        /*0060*/ 	.dword	malloc
	.align		8
        /*0068*/ 	.dword	free


//--------------------- .nv.constant3             --------------------------
	.section	.nv.constant3,"a",@progbits
	.align	8
.nv.constant3:
	.type		__cr_lgamma_table,@object
	.size		__cr_lgamma_table,(nuevos_caramelos_facil - __cr_lgamma_table)
__cr_lgamma_table:
        /*0000*/ 	.byte	0x00, 0x00, 0x00, 0x00, 0x00, 0x00, 0x00, 0x00, 0x00, 0x00, 0x00, 0x00, 0x00, 0x00, 0x00, 0x00
        /*0010*/ 	.byte	0xef, 0x39, 0xfa, 0xfe, 0x42, 0x2e, 0xe6, 0x3f, 0x02, 0x20, 0x2a, 0xfa, 0x0b, 0xab, 0xfc, 0x3f
        /*0020*/ 	.byte	0xf9, 0x2c, 0x92, 0x7c, 0xa7, 0x6c, 0x09, 0x40, 0xc9, 0x79, 0x44, 0x3c, 0x64, 0x26, 0x13, 0x40
        /*0030*/ 	.byte	0xca, 0x01, 0xcf, 0x3a, 0x27, 0x51, 0x1a, 0x40, 0x30, 0xcc, 0x2d, 0xf3, 0xe1, 0x0c, 0x21, 0x40
        /*0040*/ 	.byte	0x0d, 0xb7, 0xfc, 0x82, 0x8e, 0x35, 0x25, 0x40
	.type		nuevos_caramelos_facil,@object
	.size		nuevos_caramelos_facil,(nuevos_caramelos_dificil - nuevos_caramelos_facil)
nuevos_caramelos_facil:
        /*0048*/ 	.byte	0x01, 0x00, 0x00, 0x00, 0x02, 0x00, 0x00, 0x00, 0x03, 0x00, 0x00, 0x00, 0x04, 0x00, 0x00, 0x00
	.type		nuevos_caramelos_dificil,@object
	.size		nuevos_caramelos_dificil,(.L_10 - nuevos_caramelos_dificil)
nuevos_caramelos_dificil:
        /*0058*/ 	.byte	0x01, 0x00, 0x00, 0x00, 0x02, 0x00, 0x00, 0x00, 0x03, 0x00, 0x00, 0x00, 0x04, 0x00, 0x00, 0x00
        /*0068*/ 	.byte	0x05, 0x00, 0x00, 0x00, 0x06, 0x00, 0x00, 0x00
.L_10:


//--------------------- .text._Z17bloquesEspecialesPciiiiPi --------------------------
	.section	.text._Z17bloquesEspecialesPciiiiPi,"ax",@progbits
	.align	128
        .global         _Z17bloquesEspecialesPciiiiPi
        .type           _Z17bloquesEspecialesPciiiiPi,@function
        .size           _Z17bloquesEspecialesPciiiiPi,(.L_x_167 - _Z17bloquesEspecialesPciiiiPi)
        .other          _Z17bloquesEspecialesPciiiiPi,@"STO_CUDA_ENTRY STV_DEFAULT"
_Z17bloquesEspecialesPciiiiPi:
.text._Z17bloquesEspecialesPciiiiPi:
[----:B------:R-:W0:Y:S08]  /*0000*/  LDC R1, c[0x0][0x37c] ;  /* 0x0000df00ff017b82 */ /* 0x000e300000000800 */
[----:B------:R-:W1:Y:S01]  /*0010*/  LDC.64 R8, c[0x0][0x390] ;  /* 0x0000e400ff087b82 */ /* 0x000e620000000a00 */
[----:B------:R-:W1:Y:S01]  /*0020*/  LDCU.128 UR8, c[0x0][0x380] ;  /* 0x00007000ff0877ac */ /* 0x000e620008000c00 */
[----:B0-----:R-:W-:Y:S01]  /*0030*/  VIADD R1, R1, 0xfffffff8 ;  /* 0xfffffff801017836 */ /* 0x001fe20000000000 */
[----:B------:R-:W0:Y:S01]  /*0040*/  LDCU.64 UR36, c[0x0][0x358] ;  /* 0x00006b00ff2477ac */ /* 0x000e220008000a00 */
[----:B-1----:R-:W-:-:S05]  /*0050*/  IMAD R0, R8, UR11, R9 ;  /* 0x0000000b08007c24 */ /* 0x002fca000f8e0209 */
[----:B------:R-:W-:-:S04]  /*0060*/  IADD3 R18, P0, PT, R0, UR8, RZ ;  /* 0x0000000800127c10 */ /* 0x000fc8000ff1e0ff */
[----:B------:R-:W-:-:S05]  /*0070*/  LEA.HI.X.SX32 R19, R0, UR9, 0x1, P0 ;  /* 0x0000000900137c11 */ /* 0x000fca00080f0eff */
[----:B0-----:R-:W2:Y:S01]  /*0080*/  LDG.E.U8 R2, desc[UR36][R18.64] ;  /* 0x0000002412027981 */ /* 0x001ea2000c1e1100 */
[----:B------:R-:W0:Y:S01]  /*0090*/  LDCU UR4, c[0x0][0x2f8] ;  /* 0x00005f00ff0477ac */ /* 0x000e220008000800 */
[----:B------:R-:W1:Y:S01]  /*00a0*/  S2R R23, SR_TID.Y ;  /* 0x0000000000177919 */ /* 0x000e620000002200 */
[----:B------:R-:W3:Y:S01]  /*00b0*/  LDCU UR5, c[0x0][0x2fc] ;  /* 0x00005f80ff0577ac */ /* 0x000ee20008000800 */
[----:B------:R-:W1:Y:S02]  /*00c0*/  S2R R24, SR_TID.X ;  /* 0x0000000000187919 */ /* 0x000e640000002100 */
[----:B-1----:R-:W-:-:S05]  /*00d0*/  IMAD R0, R23, UR10, R24 ;  /* 0x0000000a17007c24 */ /* 0x002fca000f8e0218 */
[----:B------:R-:W-:-:S04]  /*00e0*/  IADD3 R16, P2, PT, R0, UR8, RZ ;  /* 0x0000000800107c10 */ /* 0x000fc8000ff5e0ff */
[----:B------:R-:W-:Y:S02]  /*00f0*/  LEA.HI.X.SX32 R17, R0, UR9, 0x1, P2 ;  /* 0x0000000900117c11 */ /* 0x000fe400090f0eff */
[----:B--2---:R-:W-:Y:S02]  /*0100*/  ISETP.NE.AND P0, PT, R2, 0x42, PT ;  /* 0x000000420200780c */ /* 0x004fe40003f05270 */
[----:B0-----:R-:W-:-:S05]  /*0110*/  IADD3 R2, P1, PT, R1, UR4, RZ ;  /* 0x0000000401027c10 */ /* 0x001fca000ff3e0ff */
[----:B---3--:R-:W-:-:S06]  /*0120*/  IMAD.X R22, RZ, RZ, UR5, P1 ;  /* 0x00000005ff167e24 */ /* 0x008fcc00088e06ff */
[----:B------:R-:W-:Y:S05]  /*0130*/  @P0 BRA `(.L_x_0) ;  /* 0x0000000000700947 */ /* 0x000fea0003800000 */
[----:B------:R-:W-:-:S04]  /*0140*/  CS2R.32 R0, SR_CLOCKLO ;  /* 0x0000000000007805 */ /* 0x000fc80000005000 */
[----:B------:R-:W-:Y:S01]  /*0150*/  LOP3.LUT R0, R0, 0x1, RZ, 0xc0, !PT ;  /* 0x0000000100007812 */ /* 0x000fe200078ec0ff */
[----:B------:R-:W-:Y:S01]  /*0160*/  BSSY.RECONVERGENT B6, `(.L_x_0) ;  /* 0x0000019000067945 */ /* 0x000fe20003800200 */
[----:B------:R-:W-:Y:S02]  /*0170*/  ISETP.NE.AND P0, PT, R24, R9, PT ;  /* 0x000000091800720c */ /* 0x000fe40003f05270 */
[----:B------:R-:W-:Y:S02]  /*0180*/  ISETP.NE.U32.AND P1, PT, R0, 0x1, PT ;  /* 0x000000010000780c */ /* 0x000fe40003f25070 */
[----:B------:R-:W-:-:S04]  /*0190*/  ISETP.NE.AND P0, PT, R23, R8, P0 ;  /* 0x000000081700720c */ /* 0x000fc80000705270 */
[----:B------:R-:W-:-:S13]  /*01a0*/  ISETP.NE.U32.OR.EX P0, PT, RZ, RZ, P0, P1 ;  /* 0x000000ffff00720c */ /* 0x000fda0000705510 */
[----:B------:R-:W-:Y:S05]  /*01b0*/  @P0 BRA `(.L_x_1) ;  /* 0x00000000004c0947 */ /* 0x000fea0003800000 */
[----:B------:R-:W0:Y:S01]  /*01c0*/  S2R R0, SR_LANEID ;  /* 0x0000000000007919 */ /* 0x000e220000000000 */
[----:B------:R-:W1:Y:S01]  /*01d0*/  LDC.64 R10, c[0x0][0x398] ;  /* 0x0000e600ff0a7b82 */ /* 0x000e620000000a00 */
[----:B------:R-:W-:Y:S01]  /*01e0*/  VOTEU.ANY UR4, UPT, PT ;  /* 0x0000000000047886 */ /* 0x000fe200038e0100 */
[----:B------:R-:W-:Y:S01]  /*01f0*/  IMAD.MOV.U32 R13, RZ, RZ, 0x58 ;  /* 0x00000058ff0d7424 */ /* 0x000fe200078e00ff */
[----:B------:R-:W-:Y:S02]  /*0200*/  UFLO.U32 UR5, UR4 ;  /* 0x00000004000572bd */ /* 0x000fe400080e0000 */
[----:B------:R-:W1:Y:S02]  /*0210*/  POPC R3, UR4 ;  /* 0x0000000400037d09 */ /* 0x000e640008000000 */
[----:B------:R2:W-:Y:S02]  /*0220*/  STG.E.U8 desc[UR36][R16.64], R13 ;  /* 0x0000000d10007986 */ /* 0x0005e4000c101124 */
[----:B0-----:R-:W-:-:S02]  /*0230*/  ISETP.EQ.U32.AND P0, PT, R0, UR5, PT ;  /* 0x0000000500007c0c */ /* 0x001fc4000bf02070 */
[----:B------:R0:W-:Y:S01]  /*0240*/  STL.64 [R1], R8 ;  /* 0x0000000801007387 */ /* 0x0001e20000100a00 */
[----:B------:R-:W-:Y:S02]  /*0250*/  MOV R0, 0x0 ;  /* 0x0000000000007802 */ /* 0x000fe40000000f00 */
[----:B------:R-:W3:Y:S08]  /*0260*/  LDCU.64 UR4, c[0x4][0x48] ;  /* 0x01000900ff0477ac */ /* 0x000ef00008000a00 */
[----:B-1----:R0:W-:Y:S01]  /*0270*/  @P0 REDG.E.ADD.STRONG.GPU desc[UR36][R10.64], R3 ;  /* 0x000000030a00098e */ /* 0x0021e2000c12e124 */
[----:B--2---:R0:W1:Y:S01]  /*0280*/  LDC.64 R12, c[0x4][R0] ;  /* 0x01000000000c7b82 */ /* 0x0040620000000a00 */
[----:B------:R-:W-:-:S02]  /*0290*/  IMAD.MOV.U32 R6, RZ, RZ, R2 ;  /* 0x000000ffff067224 */ /* 0x000fc400078e0002 */
[----:B------:R-:W-:Y:S02]  /*02a0*/  IMAD.MOV.U32 R7, RZ, RZ, R22 ;  /* 0x000000ffff077224 */ /* 0x000fe400078e0016 */
[----:B---3--:R-:W-:Y:S02]  /*02b0*/  IMAD.U32 R4, RZ, RZ, UR4 ;  /* 0x00000004ff047e24 */ /* 0x008fe4000f8e00ff */
[----:B------:R-:W-:-:S07]  /*02c0*/  IMAD.U32 R5, RZ, RZ, UR5 ;  /* 0x00000005ff057e24 */ /* 0x000fce000f8e00ff */
[----:B------:R-:W-:-:S07]  /*02d0*/  LEPC R20, `(.L_x_1) ;  /* 0x000000001014794e */ /* 0x000fce0000000000 */
[----:B01----:R-:W-:Y:S05]  /*02e0*/  CALL.ABS.NOINC R12 ;  /* 0x000000000c007343 */ /* 0x003fea0003c00000 */
.L_x_1:
[----:B------:R-:W-:Y:S05]  /*02f0*/  BSYNC.RECONVERGENT B6 ;  /* 0x0000000000067941 */ /* 0x000fea0003800200 */
.L_x_0:
[----:B------:R-:W2:Y:S02]  /*0300*/  LDG.E.U8 R0, desc[UR36][R18.64] ;  /* 0x0000002412007981 */ /* 0x000ea4000c1e1100 */
[----:B--2---:R-:W-:-:S13]  /*0310*/  ISETP.NE.AND P0, PT, R0, 0x54, PT ;  /* 0x000000540000780c */ /* 0x004fda0003f05270 */
[----:B------:R-:W-:Y:S05]  /*0320*/  @P0 BRA `(.L_x_2) ;  /* 0x0000000000880947 */ /* 0x000fea0003800000 */
[----:B------:R-:W0:Y:S01]  /*0330*/  LDC.64 R8, c[0x0][0x390] ;  /* 0x0000e400ff087b82 */ /* 0x000e220000000a00 */
[C---:B------:R-:W-:Y:S01]  /*0340*/  VIADD R0, R24.reuse, 0xfffffffc ;  /* 0xfffffffc18007836 */ /* 0x040fe20000000000 */
[----:B------:R-:W-:Y:S01]  /*0350*/  BSSY.RECONVERGENT B6, `(.L_x_2) ;  /* 0x000001f000067945 */ /* 0x000fe20003800200 */
[C---:B------:R-:W-:Y:S02]  /*0360*/  VIADD R3, R23.reuse, 0xfffffffc ;  /* 0xfffffffc17037836 */ /* 0x040fe40000000000 */
[----:B------:R-:W-:Y:S02]  /*0370*/  VIADD R24, R24, 0x4 ;  /* 0x0000000418187836 */ /* 0x000fe40000000000 */
[----:B------:R-:W-:Y:S01]  /*0380*/  VIADD R23, R23, 0x4 ;  /* 0x0000000417177836 */ /* 0x000fe20000000000 */
[----:B0-----:R-:W-:Y:S01]  /*0390*/  ISETP.NE.AND P0, PT, R0, R9, PT ;  /* 0x000000090000720c */ /* 0x001fe20003f05270 */
[----:B------:R-:W-:Y:S01]  /*03a0*/  IMAD.MOV.U32 R0, RZ, RZ, 0x54 ;  /* 0x00000054ff007424 */ /* 0x000fe200078e00ff */
[----:B------:R-:W-:-:S02]  /*03b0*/  ISETP.NE.AND P1, PT, R3, R8, PT ;  /* 0x000000080300720c */ /* 0x000fc40003f25270 */
[----:B------:R-:W-:Y:S02]  /*03c0*/  ISETP.NE.AND P0, PT, R24, R9, P0 ;  /* 0x000000091800720c */ /* 0x000fe40000705270 */
[----:B------:R-:W-:-:S04]  /*03d0*/  ISETP.NE.AND P1, PT, R23, R8, P1 ;  /* 0x000000081700720c */ /* 0x000fc80000f25270 */
[----:B------:R-:W-:-:S13]  /*03e0*/  PLOP3.LUT P0, PT, P0, P1, PT, 0xf8, 0x8f ;  /* 0x00000000008f781c */ /* 0x000fda0000703f70 */
[----:B------:R-:W-:Y:S05]  /*03f0*/  @P0 BRA `(.L_x_3) ;  /* 0x0000000000500947 */ /* 0x000fea0003800000 */
[----:B------:R-:W0:Y:S01]  /*0400*/  S2R R3, SR_LANEID ;  /* 0x0000000000037919 */ /* 0x000e220000000000 */
[----:B------:R-:W1:Y:S01]  /*0410*/  LDC.64 R10, c[0x0][0x398] ;  /* 0x0000e600ff0a7b82 */ /* 0x000e620000000a00 */
[----:B------:R-:W-:Y:S02]  /*0420*/  VOTEU.ANY UR4, UPT, PT ;  /* 0x0000000000047886 */ /* 0x000fe400038e0100 */
[----:B------:R-:W-:Y:S02]  /*0430*/  UFLO.U32 UR5, UR4 ;  /* 0x00000004000572bd */ /* 0x000fe400080e0000 */
[----:B------:R-:W1:Y:S04]  /*0440*/  POPC R0, UR4 ;  /* 0x0000000400007d09 */ /* 0x000e680008000000 */
[----:B0-----:R-:W-:Y:S01]  /*0450*/  ISETP.EQ.U32.AND P0, PT, R3, UR5, PT ;  /* 0x0000000503007c0c */ /* 0x001fe2000bf02070 */
[----:B------:R-:W-:Y:S01]  /*0460*/  IMAD.MOV.U32 R3, RZ, RZ, 0x58 ;  /* 0x00000058ff037424 */ /* 0x000fe200078e00ff */
[----:B------:R-:W-:Y:S01]  /*0470*/  MOV R12, 0x0 ;  /* 0x00000000000c7802 */ /* 0x000fe20000000f00 */
[----:B------:R0:W-:Y:S02]  /*0480*/  STL.64 [R1], R8 ;  /* 0x0000000801007387 */ /* 0x0001e40000100a00 */
[----:B------:R-:W2:Y:S02]  /*0490*/  LDCU.64 UR4, c[0x4][0x50] ;  /* 0x01000a00ff0477ac */ /* 0x000ea40008000a00 */
[----:B------:R0:W-:Y:S06]  /*04a0*/  STG.E.U8 desc[UR36][R16.64], R3 ;  /* 0x0000000310007986 */ /* 0x0001ec000c101124 */
[----:B-1----:R0:W-:Y:S01]  /*04b0*/  @P0 REDG.E.ADD.STRONG.GPU desc[UR36][R10.64], R0 ;  /* 0x000000000a00098e */ /* 0x0021e2000c12e124 */
[----:B------:R-:W1:Y:S01]  /*04c0*/  LDC.64 R12, c[0x4][R12] ;  /* 0x010000000c0c7b82 */ /* 0x000e620000000a00 */
[----:B------:R-:W-:-:S02]  /*04d0*/  IMAD.MOV.U32 R6, RZ, RZ, R2 ;  /* 0x000000ffff067224 */ /* 0x000fc400078e0002 */
[----:B------:R-:W-:Y:S02]  /*04e0*/  IMAD.MOV.U32 R7, RZ, RZ, R22 ;  /* 0x000000ffff077224 */ /* 0x000fe400078e0016 */
[----:B--2---:R-:W-:Y:S02]  /*04f0*/  IMAD.U32 R4, RZ, RZ, UR4 ;  /* 0x00000004ff047e24 */ /* 0x004fe4000f8e00ff */
[----:B------:R-:W-:-:S07]  /*0500*/  IMAD.U32 R5, RZ, RZ, UR5 ;  /* 0x00000005ff057e24 */ /* 0x000fce000f8e00ff */
[----:B------:R-:W-:-:S07]  /*0510*/  LEPC R20, `(.L_x_4) ;  /* 0x000000001014794e */ /* 0x000fce0000000000 */
[----:B01----:R-:W-:Y:S05]  /*0520*/  CALL.ABS.NOINC R12 ;  /* 0x000000000c007343 */ /* 0x003fea0003c00000 */
.L_x_4:
[----:B------:R0:W5:Y:S02]  /*0530*/  LDG.E.U8 R0, desc[UR36][R18.64] ;  /* 0x0000002412007981 */ /* 0x000164000c1e1100 */
.L_x_3:
[----:B------:R-:W-:Y:S05]  /*0540*/  BSYNC.RECONVERGENT B6 ;  /* 0x0000000000067941 */ /* 0x000fea0003800200 */
.L_x_2:
[----:B-----5:R-:W-:-:S04]  /*0550*/  LOP3.LUT R0, R0, 0xff, RZ, 0xc0, !PT ;  /* 0x000000ff00007812 */ /* 0x020fc800078ec0ff */
[----:B------:R-:W-:-:S13]  /*0560*/  ISETP.NE.AND P0, PT, R0, 0x52, PT ;  /* 0x000000520000780c */ /* 0x000fda0003f05270 */
[----:B------:R-:W-:Y:S05]  /*0570*/  @P0 EXIT ;  /* 0x000000000000094d */ /* 0x000fea0003800000 */
[----:B------:R-:W-:Y:S01]  /*0580*/  CS2R R4, SR_CLOCKLO ;  /* 0x0000000000047805 */ /* 0x000fe20000015000 */
[----:B0-----:R-:W2:Y:S05]  /*0590*/  LDG.E.S8 R18, desc[UR36][R18.64] ;  /* 0x0000002412127981 */ /* 0x001eaa000c1e1300 */
[C---:B------:R-:W-:Y:S01]  /*05a0*/  IMAD.WIDE.U32 R6, R5.reuse, -0x55555555, RZ ;  /* 0xaaaaaaab05067825 */ /* 0x040fe200078e00ff */
[----:B------:R-:W-:-:S03]  /*05b0*/  ISETP.LT.AND P1, PT, R5, RZ, PT ;  /* 0x000000ff0500720c */ /* 0x000fc60003f21270 */
[----:B------:R-:W-:-:S04]  /*05c0*/  IMAD.WIDE.U32 R8, P0, R4, 0x2aaaaaaa, R6 ;  /* 0x2aaaaaaa04087825 */ /* 0x000fc80007800006 */
[----:B------:R-:W-:-:S04]  /*05d0*/  IMAD.WIDE.U32 R6, R4, -0x55555555, RZ ;  /* 0xaaaaaaab04067825 */ /* 0x000fc800078e00ff */
[----:B------:R-:W-:Y:S01]  /*05e0*/  IMAD.X R11, RZ, RZ, RZ, P0 ;  /* 0x000000ffff0b7224 */ /* 0x000fe200000e06ff */
[----:B------:R-:W-:Y:S01]  /*05f0*/  IADD3 RZ, P0, PT, R7, R8, RZ ;  /* 0x0000000807ff7210 */ /* 0x000fe20007f1e0ff */
[----:B------:R-:W-:-:S04]  /*0600*/  IMAD.MOV.U32 R10, RZ, RZ, R9 ;  /* 0x000000ffff0a7224 */ /* 0x000fc800078e0009 */
[----:B------:R-:W-:-:S03]  /*0610*/  IMAD.WIDE.U32.X R6, R5, 0x2aaaaaaa, R10, P0 ;  /* 0x2aaaaaaa05067825 */ /* 0x000fc600000e040a */
[----:B------:R-:W-:-:S04]  /*0620*/  IADD3 R3, P0, PT, R6, 0x55555555, RZ ;  /* 0x5555555506037810 */ /* 0x000fc80007f1e0ff */
[----:B------:R-:W-:Y:S02]  /*0630*/  IADD3.X R5, PT, PT, R7, -0x2aaaaaab, RZ, P0, !PT ;  /* 0xd555555507057810 */ /* 0x000fe400007fe4ff */
[----:B------:R-:W-:Y:S02]  /*0640*/  SEL R3, R3, R6, P1 ;  /* 0x0000000603037207 */ /* 0x000fe40000800000 */
[----:B------:R-:W-:-:S04]  /*0650*/  SEL R6, R5, R7, P1 ;  /* 0x0000000705067207 */ /* 0x000fc80000800000 */
[----:B------:R-:W-:-:S05]  /*0660*/  LEA.HI R3, R6, R3, RZ, 0x1 ;  /* 0x0000000306037211 */ /* 0x000fca00078f08ff */
[----:B------:R-:W-:-:S04]  /*0670*/  IMAD R3, R3, -0x6, R4 ;  /* 0xfffffffa03037824 */ /* 0x000fc800078e0204 */
[----:B------:R-:W-:-:S05]  /*0680*/  VIADD R3, R3, 0x31 ;  /* 0x0000003103037836 */ /* 0x000fca0000000000 */
[----:B--2---:R-:W-:-:S13]  /*0690*/  ISETP.NE.AND P0, PT, R3, R18, PT ;  /* 0x000000120300720c */ /* 0x004fda0003f05270 */
[----:B------:R-:W-:Y:S05]  /*06a0*/  @P0 EXIT ;  /* 0x000000000000094d */ /* 0x000fea0003800000 */
[----:B------:R-:W0:Y:S01]  /*06b0*/  S2R R3, SR_LANEID ;  /* 0x0000000000037919 */ /* 0x000e220000000000 */
[----:B------:R-:W1:Y:S01]  /*06c0*/  LDC.64 R10, c[0x0][0x398] ;  /* 0x0000e600ff0a7b82 */ /* 0x000e620000000a00 */
[----:B------:R-:W-:Y:S01]  /*06d0*/  VOTEU.ANY UR4, UPT, PT ;  /* 0x0000000000047886 */ /* 0x000fe200038e0100 */
[----:B------:R-:W-:Y:S01]  /*06e0*/  IMAD.MOV.U32 R8, RZ, RZ, 0x58 ;  /* 0x00000058ff087424 */ /* 0x000fe200078e00ff */
[----:B------:R-:W-:Y:S02]  /*06f0*/  UFLO.U32 UR5, UR4 ;  /* 0x00000004000572bd */ /* 0x000fe400080e0000 */
[----:B------:R-:W1:Y:S02]  /*0700*/  POPC R0, UR4 ;  /* 0x0000000400007d09 */ /* 0x000e640008000000 */
[----:B------:R2:W-:Y:S01]  /*0710*/  STG.E.U8 desc[UR36][R16.64], R8 ;  /* 0x0000000810007986 */ /* 0x0005e2000c101124 */
[----:B------:R-:W3:Y:S01]  /*0720*/  LDC.64 R12, c[0x0][0x390] ;  /* 0x0000e400ff0c7b82 */ /* 0x000ee20000000a00 */
[----:B0-----:R-:W-:-:S02]  /*0730*/  ISETP.EQ.U32.AND P0, PT, R3, UR5, PT ;  /* 0x0000000503007c0c */ /* 0x001fc4000bf02070 */
[----:B---3--:R2:W-:Y:S01]  /*0740*/  STL.64 [R1], R12 ;  /* 0x0000000c01007387 */ /* 0x0085e20000100a00 */
[----:B------:R-:W-:Y:S02]  /*0750*/  MOV R3, 0x0 ;  /* 0x0000000000037802 */ /* 0x000fe40000000f00 */
[----:B------:R-:W0:Y:S08]  /*0760*/  LDCU.64 UR4, c[0x4][0x58] ;  /* 0x01000b00ff0477ac */ /* 0x000e300008000a00 */
[----:B-1----:R2:W-:Y:S01]  /*0770*/  @P0 REDG.E.ADD.STRONG.GPU desc[UR36][R10.64], R0 ;  /* 0x000000000a00098e */ /* 0x0025e2000c12e124 */
[----:B------:R2:W1:Y:S01]  /*0780*/  LDC.64 R14, c[0x4][R3] ;  /* 0x01000000030e7b82 */ /* 0x0004620000000a00 */
[----:B------:R-:W-:-:S02]  /*0790*/  IMAD.MOV.U32 R6, RZ, RZ, R2 ;  /* 0x000000ffff067224 */ /* 0x000fc400078e0002 */
[----:B------:R-:W-:Y:S02]  /*07a0*/  IMAD.MOV.U32 R7, RZ, RZ, R22 ;  /* 0x000000ffff077224 */ /* 0x000fe400078e0016 */
[----:B0-----:R-:W-:Y:S02]  /*07b0*/  IMAD.U32 R4, RZ, RZ, UR4 ;  /* 0x00000004ff047e24 */ /* 0x001fe4000f8e00ff */
[----:B--2---:R-:W-:-:S07]  /*07c0*/  IMAD.U32 R5, RZ, RZ, UR5 ;  /* 0x00000005ff057e24 */ /* 0x004fce000f8e00ff */
[----:B------:R-:W-:-:S07]  /*07d0*/  LEPC R20, `(.L_x_5) ;  /* 0x000000001014794e */ /* 0x000fce0000000000 */
[----:B-1----:R-:W-:Y:S05]  /*07e0*/  CALL.ABS.NOINC R14 ;  /* 0x000000000e007343 */ /* 0x002fea0003c00000 */
.L_x_5:
[----:B------:R-:W-:Y:S05]  /*07f0*/  EXIT ;  /* 0x000000000000794d */ /* 0x000fea0003800000 */
.L_x_6:
[----:B------:R-:W-:-:S00]  /*0800*/  BRA `(.L_x_6) ;  /* 0xfffffffc00fc7947 */ /* 0x000fc0000383ffff */
[----:B------:R-:W-:-:S00]  /*0810*/  NOP ;  /* 0x0000000000007918 */ /* 0x000fc00000000000 */
        /* <DEDUP_REMOVED lines=14> */
.L_x_167:


//--------------------- .text._Z17recolocar_tableroPciiPi --------------------------
	.section	.text._Z17recolocar_tableroPciiPi,"ax",@progbits
	.align	128
        .global         _Z17recolocar_tableroPciiPi
        .type           _Z17recolocar_tableroPciiPi,@function
        .size           _Z17recolocar_tableroPciiPi,(.L_x_168 - _Z17recolocar_tableroPciiPi)
        .other          _Z17recolocar_tableroPciiPi,@"STO_CUDA_ENTRY STV_DEFAULT"
_Z17recolocar_tableroPciiPi:
.text._Z17recolocar_tableroPciiPi:
[----:B------:R-:W-:Y:S01]  /*0000*/  LDC R1, c[0x0][0x37c] ;  /* 0x0000df00ff017b82 */ /* 0x000fe20000000800 */
[----:B------:R-:W0:Y:S01]  /*0010*/  S2R R0, SR_TID.Y ;  /* 0x0000000000007919 */ /* 0x000e220000002200 */
[----:B------:R-:W0:Y:S01]  /*0020*/  LDCU.128 UR8, c[0x0][0x380] ;  /* 0x00007000ff0877ac */ /* 0x000e220008000c00 */
[----:B------:R-:W0:Y:S01]  /*0030*/  S2R R9, SR_TID.X ;  /* 0x0000000000097919 */ /* 0x000e220000002100 */
[----:B------:R-:W1:Y:S01]  /*0040*/  LDCU.64 UR4, c[0x0][0x358] ;  /* 0x00006b00ff0477ac */ /* 0x000e620008000a00 */
[----:B------:R-:W-:Y:S01]  /*0050*/  IMAD.MOV.U32 R8, RZ, RZ, RZ ;  /* 0x000000ffff087224 */ /* 0x000fe200078e00ff */
[----:B------:R-:W2:Y:S01]  /*0060*/  LDCU.64 UR6, c[0x0][0x380] ;  /* 0x00007000ff0677ac */ /* 0x000ea20008000a00 */
[----:B0-----:R-:W-:-:S05]  /*0070*/  IMAD R0, R0, UR10, R9 ;  /* 0x0000000a00007c24 */ /* 0x001fca000f8e0209 */
[C---:B------:R-:W-:Y:S01]  /*0080*/  IADD3 R2, P0, PT, R0.reuse, UR8, RZ ;  /* 0x0000000800027c10 */ /* 0x040fe2000ff1e0ff */
[----:B------:R-:W-:Y:S01]  /*0090*/  IMAD.U32 R12, RZ, RZ, UR11 ;  /* 0x0000000bff0c7e24 */ /* 0x000fe2000f8e00ff */
[----:B------:R-:W0:Y:S02]  /*00a0*/  LDCU UR8, c[0x0][0x38c] ;  /* 0x00007180ff0877ac */ /* 0x000e240008000800 */
[----:B------:R-:W-:-:S05]  /*00b0*/  LEA.HI.X.SX32 R3, R0, UR9, 0x1, P0 ;  /* 0x0000000900037c11 */ /* 0x000fca00080f0eff */
[----:B-1----:R1:W5:Y:S01]  /*00c0*/  LDG.E.U8 R7, desc[UR4][R2.64] ;  /* 0x0000000402077981 */ /* 0x002362000c1e1100 */
[----:B------:R-:W-:Y:S01]  /*00d0*/  IMAD R6, R12, UR10, RZ ;  /* 0x0000000a0c067c24 */ /* 0x000fe2000f8e02ff */
[----:B------:R-:W-:Y:S01]  /*00e0*/  BSSY.RECONVERGENT B0, `(.L_x_7) ;  /* 0x0000018000007945 */ /* 0x000fe20003800200 */
[----:B------:R-:W-:-:S03]  /*00f0*/  IMAD.MOV.U32 R10, RZ, RZ, RZ ;  /* 0x000000ffff0a7224 */ /* 0x000fc600078e00ff */
[----:B------:R-:W-:-:S13]  /*0100*/  ISETP.GE.AND P0, PT, R9, R6, PT ;  /* 0x000000060900720c */ /* 0x000fda0003f06270 */
[----:B012---:R-:W-:Y:S05]  /*0110*/  @P0 BRA `(.L_x_8) ;  /* 0x0000000000500947 */ /* 0x007fea0003800000 */
[----:B------:R-:W-:Y:S02]  /*0120*/  IMAD.MOV.U32 R10, RZ, RZ, RZ ;  /* 0x000000ffff0a7224 */ /* 0x000fe400078e00ff */
[----:B------:R-:W-:-:S07]  /*0130*/  IMAD.MOV.U32 R8, RZ, RZ, RZ ;  /* 0x000000ffff087224 */ /* 0x000fce00078e00ff */
.L_x_9:
[CC--:B------:R-:W-:Y:S02]  /*0140*/  ISETP.GE.AND P0, PT, R9.reuse, R0.reuse, PT ;  /* 0x000000000900720c */ /* 0x0c0fe40003f06270 */
[C---:B------:R-:W-:Y:S02]  /*0150*/  ISETP.GT.AND P1, PT, R9.reuse, R0, PT ;  /* 0x000000000900720c */ /* 0x040fe40003f24270 */
[----:B------:R-:W-:-:S04]  /*0160*/  IADD3 R4, P2, PT, R9, UR6, RZ ;  /* 0x0000000609047c10 */ /* 0x000fc8000ff5e0ff */
[----:B------:R-:W-:-:S05]  /*0170*/  LEA.HI.X.SX32 R5, R9, UR7, 0x1, P2 ;  /* 0x0000000709057c11 */ /* 0x000fca00090f0eff */
[----:B------:R-:W2:Y:S04]  /*0180*/  @!P0 LDG.E.U8 R13, desc[UR4][R4.64] ;  /* 0x00000004040d8981 */ /* 0x000ea8000c1e1100 */
[----:B------:R-:W3:Y:S01]  /*0190*/  @P1 LDG.E.U8 R11, desc[UR4][R4.64] ;  /* 0x00000004040b1981 */ /* 0x000ee2000c1e1100 */
[----:B------:R-:W-:-:S04]  /*01a0*/  IMAD.U32 R12, RZ, RZ, UR8 ;  /* 0x00000008ff0c7e24 */ /* 0x000fc8000f8e00ff */
[----:B------:R-:W-:-:S05]  /*01b0*/  IMAD.IADD R9, R9, 0x1, R12 ;  /* 0x0000000109097824 */ /* 0x000fca00078e020c */
[----:B------:R-:W-:Y:S02]  /*01c0*/  ISETP.GE.AND P4, PT, R9, R6, PT ;  /* 0x000000060900720c */ /* 0x000fe40003f86270 */
[----:B--2---:R-:W-:Y:S01]  /*01d0*/  @!P0 ISETP.NE.AND P2, PT, R13, 0x58, PT ;  /* 0x000000580d00880c */ /* 0x004fe20003f45270 */
[----:B------:R-:W-:Y:S01]  /*01e0*/  IMAD.MOV.U32 R13, RZ, RZ, RZ ;  /* 0x000000ffff0d7224 */ /* 0x000fe200078e00ff */
[----:B---3--:R-:W-:Y:S01]  /*01f0*/  @P1 ISETP.NE.AND P3, PT, R11, 0x58, PT ;  /* 0x000000580b00180c */ /* 0x008fe20003f65270 */
[----:B------:R-:W-:Y:S01]  /*0200*/  IMAD.MOV.U32 R11, RZ, RZ, RZ ;  /* 0x000000ffff0b7224 */ /* 0x000fe200078e00ff */
[----:B------:R-:W-:Y:S02]  /*0210*/  @!P0 SEL R11, RZ, 0x1, !P2 ;  /* 0x00000001ff0b8807 */ /* 0x000fe40005000000 */
[----:B------:R-:W-:-:S03]  /*0220*/  @P1 SEL R13, RZ, 0x1, P3 ;  /* 0x00000001ff0d1807 */ /* 0x000fc60001800000 */
[----:B------:R-:W-:Y:S02]  /*0230*/  IMAD.IADD R10, R11, 0x1, R10 ;  /* 0x000000010b0a7824 */ /* 0x000fe400078e020a */
[----:B------:R-:W-:Y:S01]  /*0240*/  IMAD.IADD R8, R13, 0x1, R8 ;  /* 0x000000010d087824 */ /* 0x000fe200078e0208 */
[----:B------:R-:W-:Y:S06]  /*0250*/  @!P4 BRA `(.L_x_9) ;  /* 0xfffffffc00b8c947 */ /* 0x000fec000383ffff */
.L_x_8:
[----:B------:R-:W-:Y:S05]  /*0260*/  BSYNC.RECONVERGENT B0 ;  /* 0x0000000000007941 */ /* 0x000fea0003800200 */
.L_x_7:
[C---:B------:R-:W-:Y:S01]  /*0270*/  IMAD R11, R8.reuse, R12, RZ ;  /* 0x0000000c080b7224 */ /* 0x040fe200078e02ff */
[----:B------:R-:W-:Y:S01]  /*0280*/  BAR.SYNC.DEFER_BLOCKING 0x0 ;  /* 0x0000000000007b1d */ /* 0x000fe20000010000 */
[----:B-----5:R-:W-:Y:S01]  /*0290*/  ISETP.NE.AND P1, PT, R7, 0x58, PT ;  /* 0x000000580700780c */ /* 0x020fe20003f25270 */
[----:B------:R-:W-:Y:S02]  /*02a0*/  VIADD R9, R8, 0x1 ;  /* 0x0000000108097836 */ /* 0x000fe40000000000 */
[----:B------:R-:W-:Y:S01]  /*02b0*/  IMAD.IADD R5, R0, 0x1, R11 ;  /* 0x0000000100057824 */ /* 0x000fe200078e020b */
[----:B------:R-:W-:-:S04]  /*02c0*/  ISETP.EQ.OR P0, PT, R8, RZ, !P1 ;  /* 0x000000ff0800720c */ /* 0x000fc80004f02670 */
[----:B------:R-:W-:-:S05]  /*02d0*/  ISETP.GE.OR P0, PT, R5, R6, P0 ;  /* 0x000000060500720c */ /* 0x000fca0000706670 */
[----:B------:R-:W-:-:S05]  /*02e0*/  @P1 IMAD.MOV R9, RZ, RZ, R8 ;  /* 0x000000ffff091224 */ /* 0x000fca00078e0208 */
[----:B------:R-:W-:-:S03]  /*02f0*/  ISETP.GT.U32.AND P1, PT, R9, R10, PT ;  /* 0x0000000a0900720c */ /* 0x000fc60003f24070 */
[----:B------:R-:W-:-:S04]  /*0300*/  @!P0 IADD3 R4, P2, PT, R11, R2, RZ ;  /* 0x000000020b048210 */ /* 0x000fc80007f5e0ff */
[----:B------:R-:W-:-:S05]  /*0310*/  @!P0 LEA.HI.X.SX32 R5, R11, R3, 0x1, P2 ;  /* 0x000000030b058211 */ /* 0x000fca00010f0eff */
[----:B------:R0:W-:Y:S01]  /*0320*/  @!P0 STG.E.U8 desc[UR4][R4.64], R7 ;  /* 0x0000000704008986 */ /* 0x0001e2000c101104 */
[----:B------:R-:W-:Y:S05]  /*0330*/  @!P1 EXIT ;  /* 0x000000000000994d */ /* 0x000fea0003800000 */
[----:B0-----:R-:W0:Y:S02]  /*0340*/  LDC.64 R4, c[0x0][0x390] ;  /* 0x0000e400ff047b82 */ /* 0x001e240000000a00 */
[----:B0-----:R-:W2:Y:S02]  /*0350*/  LDG.E R4, desc[UR4][R4.64] ;  /* 0x0000000404047981 */ /* 0x001ea4000c1e1900 */
[----:B--2---:R-:W-:-:S13]  /*0360*/  ISETP.NE.AND P0, PT, R4, RZ, PT ;  /* 0x000000ff0400720c */ /* 0x004fda0003f05270 */
[----:B------:R-:W-:Y:S05]  /*0370*/  @!P0 BRA `(.L_x_10) ;  /* 0x0000000000248947 */ /* 0x000fea0003800000 */
[----:B------:R-:W-:Y:S01]  /*0380*/  IMAD.HI R4, R0, 0x2aaaaaab, RZ ;  /* 0x2aaaaaab00047827 */ /* 0x000fe200078e02ff */
[----:B------:R-:W-:-:S04]  /*0390*/  UMOV UR6, 0x58 ;  /* 0x0000005800067882 */ /* 0x000fc80000000000 */
[----:B------:R-:W-:-:S05]  /*03a0*/  LEA.HI R5, R4, R4, RZ, 0x1 ;  /* 0x0000000404057211 */ /* 0x000fca00078f08ff */
[----:B------:R-:W-:-:S05]  /*03b0*/  IMAD R5, R5, -0x6, R0 ;  /* 0xfffffffa05057824 */ /* 0x000fca00078e0200 */
[----:B------:R-:W-:-:S06]  /*03c0*/  LEA R5, R5, UR6, 0x2 ;  /* 0x0000000605057c11 */ /* 0x000fcc000f8e10ff */
[----:B------:R-:W0:Y:S02]  /*03d0*/  LDC.U8 R5, c[0x3][R5] ;  /* 0x00c0000005057b82 */ /* 0x000e240000000000 */
[----:B0-----:R-:W-:-:S05]  /*03e0*/  VIADD R7, R5, 0x30 ;  /* 0x0000003005077836 */ /* 0x001fca0000000000 */
[----:B------:R-:W-:Y:S01]  /*03f0*/  STG.E.U8 desc[UR4][R2.64], R7 ;  /* 0x0000000702007986 */ /* 0x000fe2000c101104 */
[----:B------:R-:W-:Y:S05]  /*0400*/  EXIT ;  /* 0x000000000000794d */ /* 0x000fea0003800000 */
.L_x_10:
[----:B------:R-:W-:Y:S01]  /*0410*/  SHF.R.S32.HI R5, RZ, 0x1f, R0 ;  /* 0x0000001fff057819 */ /* 0x000fe20000011400 */
[----:B------:R-:W-:-:S03]  /*0420*/  UMOV UR6, 0x48 ;  /* 0x0000004800067882 */ /* 0x000fc60000000000 */
[----:B------:R-:W-:-:S04]  /*0430*/  LEA.HI R5, R5, R0, RZ, 0x2 ;  /* 0x0000000005057211 */ /* 0x000fc800078f10ff */
[----:B------:R-:W-:-:S05]  /*0440*/  LOP3.LUT R5, R5, 0xfffffffc, RZ, 0xc0, !PT ;  /* 0xfffffffc05057812 */ /* 0x000fca00078ec0ff */
[----:B------:R-:W-:-:S05]  /*0450*/  IMAD.IADD R5, R0, 0x1, -R5 ;  /* 0x0000000100057824 */ /* 0x000fca00078e0a05 */
[----:B------:R-:W-:-:S06]  /*0460*/  LEA R5, R5, UR6, 0x2 ;  /* 0x0000000605057c11 */ /* 0x000fcc000f8e10ff */
[----:B------:R-:W0:Y:S02]  /*0470*/  LDC.U8 R5, c[0x3][R5] ;  /* 0x00c0000005057b82 */ /* 0x000e240000000000 */
[----:B0-----:R-:W-:-:S05]  /*0480*/  VIADD R7, R5, 0x30 ;  /* 0x0000003005077836 */ /* 0x001fca0000000000 */
[----:B------:R-:W-:Y:S01]  /*0490*/  STG.E.U8 desc[UR4][R2.64], R7 ;  /* 0x0000000702007986 */ /* 0x000fe2000c101104 */
[----:B------:R-:W-:Y:S05]  /*04a0*/  EXIT ;  /* 0x000000000000794d */ /* 0x000fea0003800000 */
.L_x_11:
        /* <DEDUP_REMOVED lines=13> */
.L_x_168:


//--------------------- .text._Z17encontrar_caminosPciiiiPi --------------------------
	.section	.text._Z17encontrar_caminosPciiiiPi,"ax",@progbits
	.align	128
        .global         _Z17encontrar_caminosPciiiiPi
        .type           _Z17encontrar_caminosPciiiiPi,@function
        .size           _Z17encontrar_caminosPciiiiPi,(.L_x_166 - _Z17encontrar_caminosPciiiiPi)
        .other          _Z17encontrar_caminosPciiiiPi,@"STO_CUDA_ENTRY STV_DEFAULT"
_Z17encontrar_caminosPciiiiPi:
.text._Z17encontrar_caminosPciiiiPi:
[----:B------:R-:W0:Y:S01]  /*0000*/  LDC R1, c[0x0][0x37c] ;  /* 0x0000df00ff017b82 */ /* 0x000e220000000800 */
[----:B------:R-:W1:Y:S07]  /*0010*/  S2R R31, SR_TID.Y ;  /* 0x00000000001f7919 */ /* 0x000e6e0000002200 */
[----:B------:R-:W2:Y:S01]  /*0020*/  LDC.64 R4, c[0x0][0x388] ;  /* 0x0000e200ff047b82 */ /* 0x000ea20000000a00 */
[----:B------:R-:W3:Y:S01]  /*0030*/  LDCU UR4, c[0x0][0x2f8] ;  /* 0x00005f00ff0477ac */ /* 0x000ee20008000800 */
[----:B------:R-:W-:Y:S01]  /*0040*/  MOV R16, 0x60 ;  /* 0x0000006000107802 */ /* 0x000fe20000000f00 */
[----:B------:R-:W1:Y:S01]  /*0050*/  S2R R0, SR_TID.X ;  /* 0x0000000000007919 */ /* 0x000e620000002100 */
[----:B0-----:R-:W-:Y:S01]  /*0060*/  VIADD R1, R1, 0xfffffff0 ;  /* 0xfffffff001017836 */ /* 0x001fe20000000000 */
[----:B------:R-:W0:Y:S03]  /*0070*/  LDCU UR5, c[0x0][0x2fc] ;  /* 0x00005f80ff0577ac */ /* 0x000e260008000800 */
[----:B------:R4:W4:Y:S01]  /*0080*/  LDC.64 R6, c[0x4][R16] ;  /* 0x0100000010067b82 */ /* 0x0009220000000a00 */
[----:B------:R-:W-:-:S05]  /*0090*/  VIADD R28, R1, 0x8 ;  /* 0x00000008011c7836 */ /* 0x000fca0000000000 */
[----:B---3--:R-:W-:Y:S01]  /*00a0*/  IADD3 R28, P0, PT, R28, UR4, RZ ;  /* 0x000000041c1c7c10 */ /* 0x008fe2000ff1e0ff */
[----:B--2---:R-:W-:-:S04]  /*00b0*/  IMAD R2, R4, R5, RZ ;  /* 0x0000000504027224 */ /* 0x004fc800078e02ff */
[----:B0-----:R-:W-:Y:S01]  /*00c0*/  IMAD.X R29, RZ, RZ, UR5, P0 ;  /* 0x00000005ff1d7e24 */ /* 0x001fe200080e06ff */
[----:B------:R-:W-:Y:S01]  /*00d0*/  IADD3 R30, P0, PT, R28, 0x4, RZ ;  /* 0x000000041c1e7810 */ /* 0x000fe20007f1e0ff */
[----:B------:R-:W-:-:S04]  /*00e0*/  IMAD.WIDE R18, R2, 0x4, RZ ;  /* 0x0000000402127825 */ /* 0x000fc800078e02ff */
[----:B------:R-:W-:Y:S02]  /*00f0*/  IMAD.X R32, RZ, RZ, R29, P0 ;  /* 0x000000ffff207224 */ /* 0x000fe400000e061d */
[----:B------:R-:W-:Y:S02]  /*0100*/  IMAD.MOV.U32 R5, RZ, RZ, R19 ;  /* 0x000000ffff057224 */ /* 0x000fe400078e0013 */
[----:B-1----:R-:W-:Y:S02]  /*0110*/  IMAD R31, R31, R4, R0 ;  /* 0x000000041f1f7224 */ /* 0x002fe400078e0200 */
[----:B------:R-:W-:-:S07]  /*0120*/  IMAD.MOV.U32 R4, RZ, RZ, R18 ;  /* 0x000000ffff047224 */ /* 0x000fce00078e0012 */
[----:B------:R-:W-:-:S07]  /*0130*/  LEPC R20, `(.L_x_12) ;  /* 0x000000001014794e */ /* 0x000fce0000000000 */
[----:B----4-:R-:W-:Y:S05]  /*0140*/  CALL.ABS.NOINC R6 ;  /* 0x0000000006007343 */ /* 0x010fea0003c00000 */
.L_x_12:
[----:B------:R0:W1:Y:S01]  /*0150*/  LDC.64 R6, c[0x4][R16] ;  /* 0x0100000010067b82 */ /* 0x0000620000000a00 */
[----:B------:R-:W-:Y:S02]  /*0160*/  IMAD.MOV.U32 R17, RZ, RZ, R5 ;  /* 0x000000ffff117224 */ /* 0x000fe400078e0005 */
[----:B------:R-:W-:Y:S02]  /*0170*/  IMAD.MOV.U32 R5, RZ, RZ, R19 ;  /* 0x000000ffff057224 */ /* 0x000fe400078e0013 */
[----:B0-----:R-:W-:Y:S02]  /*0180*/  IMAD.MOV.U32 R16, RZ, RZ, R4 ;  /* 0x000000ffff107224 */ /* 0x001fe400078e0004 */
[----:B------:R-:W-:-:S07]  /*0190*/  IMAD.MOV.U32 R4, RZ, RZ, R18 ;  /* 0x000000ffff047224 */ /* 0x000fce00078e0012 */
[----:B------:R-:W-:-:S07]  /*01a0*/  LEPC R20, `(.L_x_13) ;  /* 0x000000001014794e */ /* 0x000fce0000000000 */
[----:B-1----:R-:W-:Y:S05]  /*01b0*/  CALL.ABS.NOINC R6 ;  /* 0x0000000006007343 */ /* 0x002fea0003c00000 */
.L_x_13:
[----:B------:R-:W-:Y:S01]  /*01c0*/  IMAD.MOV.U32 R6, RZ, RZ, 0x1 ;  /* 0x00000001ff067424 */ /* 0x000fe200078e00ff */
[----:B------:R-:W0:Y:S01]  /*01d0*/  LDC R13, c[0x0][0x38c] ;  /* 0x0000e300ff0d7b82 */ /* 0x000e220000000800 */
[----:B------:R-:W-:Y:S01]  /*01e0*/  IMAD.MOV.U32 R7, RZ, RZ, 0x1 ;  /* 0x00000001ff077424 */ /* 0x000fe200078e00ff */
[----:B------:R-:W-:Y:S01]  /*01f0*/  ISETP.GE.AND P0, PT, R2, 0x2, PT ;  /* 0x000000020200780c */ /* 0x000fe20003f06270 */
[----:B------:R-:W-:Y:S02]  /*0200*/  IMAD.MOV.U32 R22, RZ, RZ, R4 ;  /* 0x000000ffff167224 */ /* 0x000fe400078e0004 */
[----:B------:R-:W-:Y:S01]  /*0210*/  IMAD.MOV.U32 R23, RZ, RZ, R5 ;  /* 0x000000ffff177224 */ /* 0x000fe200078e0005 */
[----:B------:R1:W-:Y:S02]  /*0220*/  STL.64 [R1+0x8], R6 ;  /* 0x0000080601007387 */ /* 0x0003e40000100a00 */
[----:B------:R-:W0:Y:S08]  /*0230*/  LDC.64 R18, c[0x0][0x390] ;  /* 0x0000e400ff127b82 */ /* 0x000e300000000a00 */
[----:B------:R-:W2:Y:S01]  /*0240*/  LDC.64 R24, c[0x0][0x358] ;  /* 0x0000d600ff187b82 */ /* 0x000ea20000000a00 */
[----:B0-----:R-:W-:Y:S01]  /*0250*/  IMAD R18, R13, R18, R19 ;  /* 0x000000120d127224 */ /* 0x001fe200078e0213 */
[----:B-1----:R-:W-:Y:S06]  /*0260*/  @!P0 BRA `(.L_x_14) ;  /* 0x0000000800448947 */ /* 0x002fec0003800000 */
[----:B------:R-:W-:Y:S02]  /*0270*/  VIADD R0, R2, 0xfffffffe ;  /* 0xfffffffe02007836 */ /* 0x000fe40000000000 */
[----:B------:R-:W-:-:S03]  /*0280*/  IMAD.MOV.U32 R3, RZ, RZ, 0x1 ;  /* 0x00000001ff037424 */ /* 0x000fc600078e00ff */
[----:B------:R-:W-:Y:S01]  /*0290*/  ISETP.GE.U32.AND P0, PT, R0, 0x7, PT ;  /* 0x000000070000780c */ /* 0x000fe20003f06070 */
[----:B------:R-:W-:-:S05]  /*02a0*/  VIADD R0, R2, 0xffffffff ;  /* 0xffffffff02007836 */ /* 0x000fca0000000000 */
[----:B------:R-:W-:-:S07]  /*02b0*/  LOP3.LUT R14, R0, 0x7, RZ, 0xc0, !PT ;  /* 0x00000007000e7812 */ /* 0x000fce00078ec0ff */
[----:B------:R-:W-:Y:S05]  /*02c0*/  @!P0 BRA `(.L_x_15) ;  /* 0x00000004001c8947 */ /* 0x000fea0003800000 */
[----:B------:R-:W-:Y:S01]  /*02d0*/  LOP3.LUT R3, R0, 0xfffffff8, RZ, 0xc0, !PT ;  /* 0xfffffff800037812 */ /* 0x000fe200078ec0ff */
[----:B------:R-:W-:Y:S01]  /*02e0*/  BSSY.RECONVERGENT B0, `(.L_x_16) ;  /* 0x0000044000007945 */ /* 0x000fe20003800200 */
[----:B------:R-:W-:Y:S01]  /*02f0*/  IADD3 R11, P0, PT, R16, 0x10, RZ ;  /* 0x00000010100b7810 */ /* 0x000fe20007f1e0ff */
[----:B------:R-:W-:Y:S01]  /*0300*/  IMAD.MOV.U32 R8, RZ, RZ, RZ ;  /* 0x000000ffff087224 */ /* 0x000fe200078e00ff */
[----:B------:R-:W-:Y:S01]  /*0310*/  IADD3 R9, P1, PT, R22, 0x10, RZ ;  /* 0x0000001016097810 */ /* 0x000fe20007f3e0ff */
[----:B------:R-:W-:Y:S02]  /*0320*/  IMAD.MOV R3, RZ, RZ, -R3 ;  /* 0x000000ffff037224 */ /* 0x000fe400078e0a03 */
[----:B------:R-:W-:Y:S02]  /*0330*/  IMAD.X R12, RZ, RZ, R17, P0 ;  /* 0x000000ffff0c7224 */ /* 0x000fe400000e0611 */
[----:B------:R-:W-:-:S08]  /*0340*/  IMAD.X R10, RZ, RZ, R23, P1 ;  /* 0x000000ffff0a7224 */ /* 0x000fd000008e0617 */
.L_x_17:
[C---:B--2---:R-:W-:Y:S01]  /*0350*/  R2UR UR4, R24.reuse ;  /* 0x00000000180472ca */ /* 0x044fe200000e0000 */
[----:B0-----:R-:W-:Y:S01]  /*0360*/  IMAD.MOV.U32 R4, RZ, RZ, R11 ;  /* 0x000000ffff047224 */ /* 0x001fe200078e000b */
[C---:B------:R-:W-:Y:S01]  /*0370*/  R2UR UR5, R25.reuse ;  /* 0x00000000190572ca */ /* 0x040fe200000e0000 */
[----:B------:R-:W-:Y:S01]  /*0380*/  IMAD.MOV.U32 R5, RZ, RZ, R12 ;  /* 0x000000ffff057224 */ /* 0x000fe200078e000c */
[C---:B------:R-:W-:Y:S01]  /*0390*/  R2UR UR6, R24.reuse ;  /* 0x00000000180672ca */ /* 0x040fe200000e0000 */
[----:B------:R-:W-:Y:S01]  /*03a0*/  IMAD.MOV.U32 R15, RZ, RZ, -0x1 ;  /* 0xffffffffff0f7424 */ /* 0x000fe200078e00ff */
[C---:B------:R-:W-:Y:S01]  /*03b0*/  R2UR UR7, R25.reuse ;  /* 0x00000000190772ca */ /* 0x040fe200000e0000 */
[----:B------:R-:W-:Y:S01]  /*03c0*/  IMAD.MOV.U32 R6, RZ, RZ, R9 ;  /* 0x000000ffff067224 */ /* 0x000fe200078e0009 */
[C---:B------:R-:W-:Y:S01]  /*03d0*/  R2UR UR8, R24.reuse ;  /* 0x00000000180872ca */ /* 0x040fe200000e0000 */
[----:B------:R-:W-:Y:S01]  /*03e0*/  IMAD.MOV.U32 R7, RZ, RZ, R10 ;  /* 0x000000ffff077224 */ /* 0x000fe200078e000a */
[----:B------:R-:W-:Y:S01]  /*03f0*/  R2UR UR9, R25 ;  /* 0x00000000190972ca */ /* 0x000fe200000e0000 */
[----:B------:R-:W-:Y:S01]  /*0400*/  VIADD R3, R3, 0x8 ;  /* 0x0000000803037836 */ /* 0x000fe20000000000 */
[----:B------:R-:W-:Y:S01]  /*0410*/  R2UR UR10, R24 ;  /* 0x00000000180a72ca */ /* 0x000fe200000e0000 */
[----:B------:R-:W-:Y:S01]  /*0420*/  VIADD R8, R8, 0x8 ;  /* 0x0000000808087836 */ /* 0x000fe20000000000 */
[----:B------:R-:W-:Y:S01]  /*0430*/  R2UR UR11, R25 ;  /* 0x00000000190b72ca */ /* 0x000fe200000e0000 */
[----:B------:R0:W-:Y:S01]  /*0440*/  ST.E desc[UR4][R4.64+-0xc], R15 ;  /* 0xfffff40f04007985 */ /* 0x0001e2000c101904 */
[----:B------:R-:W-:-:S02]  /*0450*/  R2UR UR12, R24 ;  /* 0x00000000180c72ca */ /* 0x000fc400000e0000 */
[C---:B------:R-:W-:Y:S01]  /*0460*/  R2UR UR13, R25.reuse ;  /* 0x00000000190d72ca */ /* 0x040fe200000e0000 */
[----:B------:R0:W-:Y:S01]  /*0470*/  ST.E desc[UR6][R6.64+-0xc], R15 ;  /* 0xfffff40f06007985 */ /* 0x0001e2000c101906 */
[C---:B------:R-:W-:Y:S02]  /*0480*/  R2UR UR14, R24.reuse ;  /* 0x00000000180e72ca */ /* 0x040fe400000e0000 */
[C---:B------:R-:W-:Y:S01]  /*0490*/  R2UR UR15, R25.reuse ;  /* 0x00000000190f72ca */ /* 0x040fe200000e0000 */
[----:B------:R0:W-:Y:S01]  /*04a0*/  ST.E desc[UR8][R4.64+-0x8], R15 ;  /* 0xfffff80f04007985 */ /* 0x0001e2000c101908 */
[C---:B------:R-:W-:Y:S02]  /*04b0*/  R2UR UR16, R24.reuse ;  /* 0x00000000181072ca */ /* 0x040fe400000e0000 */
        /* <DEDUP_REMOVED lines=26> */
[----:B------:R-:W-:Y:S02]  /*0660*/  R2UR UR34, R24 ;  /* 0x00000000182272ca */ /* 0x000fe400000e0000 */
[----:B------:R-:W-:Y:S01]  /*0670*/  R2UR UR35, R25 ;  /* 0x00000000192372ca */ /* 0x000fe200000e0000 */
[----:B------:R0:W-:Y:S01]  /*0680*/  ST.E desc[UR28][R4.64+0xc], R15 ;  /* 0x00000c0f04007985 */ /* 0x0001e2000c10191c */
[----:B------:R-:W-:-:S02]  /*0690*/  ISETP.NE.AND P0, PT, R3, RZ, PT ;  /* 0x000000ff0300720c */ /* 0x000fc40003f05270 */
[----:B------:R-:W-:Y:S01]  /*06a0*/  IADD3 R11, P1, PT, R4, 0x20, RZ ;  /* 0x00000020040b7810 */ /* 0x000fe20007f3e0ff */
[----:B------:R0:W-:Y:S01]  /*06b0*/  ST.E desc[UR30][R6.64+0xc], R15 ;  /* 0x00000c0f06007985 */ /* 0x0001e2000c10191e */
[----:B------:R-:W-:-:S03]  /*06c0*/  IADD3 R9, P2, PT, R6, 0x20, RZ ;  /* 0x0000002006097810 */ /* 0x000fc60007f5e0ff */
[----:B------:R0:W-:Y:S01]  /*06d0*/  ST.E desc[UR32][R4.64+0x10], R15 ;  /* 0x0000100f04007985 */ /* 0x0001e2000c101920 */
[----:B------:R-:W-:Y:S02]  /*06e0*/  IMAD.X R12, RZ, RZ, R5, P1 ;  /* 0x000000ffff0c7224 */ /* 0x000fe400008e0605 */
[----:B------:R-:W-:Y:S01]  /*06f0*/  IMAD.X R10, RZ, RZ, R7, P2 ;  /* 0x000000ffff0a7224 */ /* 0x000fe200010e0607 */
[----:B------:R0:W-:Y:S02]  /*0700*/  ST.E desc[UR34][R6.64+0x10], R15 ;  /* 0x0000100f06007985 */ /* 0x0001e4000c101922 */
[----:B------:R-:W-:Y:S05]  /*0710*/  @P0 BRA `(.L_x_17) ;  /* 0xfffffffc000c0947 */ /* 0x000fea000383ffff */
[----:B------:R-:W-:Y:S05]  /*0720*/  BSYNC.RECONVERGENT B0 ;  /* 0x0000000000007941 */ /* 0x000fea0003800200 */
.L_x_16:
[----:B------:R-:W-:-:S07]  /*0730*/  VIADD R3, R8, 0x1 ;  /* 0x0000000108037836 */ /* 0x000fce0000000000 */
.L_x_15:
[----:B------:R-:W-:-:S13]  /*0740*/  ISETP.NE.AND P0, PT, R14, RZ, PT ;  /* 0x000000ff0e00720c */ /* 0x000fda0003f05270 */
[----:B------:R-:W-:Y:S05]  /*0750*/  @!P0 BRA `(.L_x_14) ;  /* 0x0000000400088947 */ /* 0x000fea0003800000 */
[----:B------:R-:W-:Y:S02]  /*0760*/  ISETP.GE.U32.AND P0, PT, R14, 0x4, PT ;  /* 0x000000040e00780c */ /* 0x000fe40003f06070 */
[----:B------:R-:W-:-:S04]  /*0770*/  LOP3.LUT R8, R0, 0x3, RZ, 0xc0, !PT ;  /* 0x0000000300087812 */ /* 0x000fc800078ec0ff */
[----:B------:R-:W-:-:S07]  /*0780*/  ISETP.NE.AND P1, PT, R8, RZ, PT ;  /* 0x000000ff0800720c */ /* 0x000fce0003f25270 */
[----:B------:R-:W-:Y:S06]  /*0790*/  @!P0 BRA `(.L_x_18) ;  /* 0x0000000000708947 */ /* 0x000fec0003800000 */
[C---:B--2---:R-:W-:Y:S01]  /*07a0*/  R2UR UR4, R24.reuse ;  /* 0x00000000180472ca */ /* 0x044fe200000e0000 */
[----:B------:R-:W-:Y:S01]  /*07b0*/  IMAD.MOV.U32 R9, RZ, RZ, -0x1 ;  /* 0xffffffffff097424 */ /* 0x000fe200078e00ff */
[----:B------:R-:W-:Y:S01]  /*07c0*/  R2UR UR5, R25 ;  /* 0x00000000190572ca */ /* 0x000fe200000e0000 */
[----:B0-----:R-:W-:Y:S01]  /*07d0*/  IMAD.WIDE.U32 R4, R3, 0x4, R16 ;  /* 0x0000000403047825 */ /* 0x001fe200078e0010 */
[C---:B------:R-:W-:Y:S02]  /*07e0*/  R2UR UR6, R24.reuse ;  /* 0x00000000180672ca */ /* 0x040fe400000e0000 */
[----:B------:R-:W-:Y:S01]  /*07f0*/  R2UR UR7, R25 ;  /* 0x00000000190772ca */ /* 0x000fe200000e0000 */
[----:B------:R-:W-:Y:S01]  /*0800*/  IMAD.WIDE.U32 R6, R3, 0x4, R22 ;  /* 0x0000000403067825 */ /* 0x000fe200078e0016 */
[C---:B------:R-:W-:Y:S02]  /*0810*/  R2UR UR8, R24.reuse ;  /* 0x00000000180872ca */ /* 0x040fe400000e0000 */
[----:B------:R-:W-:Y:S01]  /*0820*/  R2UR UR9, R25 ;  /* 0x00000000190972ca */ /* 0x000fe200000e0000 */
[----:B------:R-:W-:Y:S01]  /*0830*/  VIADD R3, R3, 0x4 ;  /* 0x0000000403037836 */ /* 0x000fe20000000000 */
        /* <DEDUP_REMOVED lines=12> */
[----:B------:R-:W-:Y:S02]  /*0900*/  R2UR UR18, R24 ;  /* 0x00000000181272ca */ /* 0x000fe400000e0000 */
[----:B------:R-:W-:Y:S01]  /*0910*/  R2UR UR19, R25 ;  /* 0x00000000191372ca */ /* 0x000fe200000e0000 */
[----:B------:R1:W-:Y:S04]  /*0920*/  ST.E desc[UR12][R4.64+0x8], R9 ;  /* 0x0000080904007985 */ /* 0x0003e8000c10190c */
[----:B------:R1:W-:Y:S04]  /*0930*/  ST.E desc[UR14][R6.64+0x8], R9 ;  /* 0x0000080906007985 */ /* 0x0003e8000c10190e */
[----:B------:R1:W-:Y:S04]  /*0940*/  ST.E desc[UR16][R4.64+0xc], R9 ;  /* 0x00000c0904007985 */ /* 0x0003e8000c101910 */
[----:B------:R1:W-:Y:S02]  /*0950*/  ST.E desc[UR18][R6.64+0xc], R9 ;  /* 0x00000c0906007985 */ /* 0x0003e4000c101912 */
.L_x_18:
[----:B------:R-:W-:Y:S05]  /*0960*/  @!P1 BRA `(.L_x_14) ;  /* 0x0000000000849947 */ /* 0x000fea0003800000 */
[----:B------:R-:W-:Y:S02]  /*0970*/  LOP3.LUT R0, R0, 0x1, RZ, 0xc0, !PT ;  /* 0x0000000100007812 */ /* 0x000fe400078ec0ff */
[----:B------:R-:W-:Y:S02]  /*0980*/  ISETP.NE.AND P0, PT, R8, 0x1, PT ;  /* 0x000000010800780c */ /* 0x000fe40003f05270 */
[----:B------:R-:W-:-:S13]  /*0990*/  ISETP.NE.U32.AND P1, PT, R0, 0x1, PT ;  /* 0x000000010000780c */ /* 0x000fda0003f25070 */
[C---:B--2---:R-:W-:Y:S01]  /*09a0*/  @!P1 R2UR UR12, R24.reuse ;  /* 0x00000000180c92ca */ /* 0x044fe200000e0000 */
[----:B0-----:R-:W-:Y:S01]  /*09b0*/  @!P1 IMAD.MOV.U32 R15, RZ, RZ, -0x1 ;  /* 0xffffffffff0f9424 */ /* 0x001fe200078e00ff */
[C---:B------:R-:W-:Y:S01]  /*09c0*/  @!P1 R2UR UR13, R25.reuse ;  /* 0x00000000190d92ca */ /* 0x040fe200000e0000 */
[----:B------:R-:W-:Y:S01]  /*09d0*/  @!P1 IMAD.MOV.U32 R8, RZ, RZ, R22 ;  /* 0x000000ffff089224 */ /* 0x000fe200078e0016 */
[----:B------:R-:W-:Y:S01]  /*09e0*/  @!P1 R2UR UR14, R24 ;  /* 0x00000000180e92ca */ /* 0x000fe200000e0000 */
[----:B-1----:R-:W-:Y:S01]  /*09f0*/  @!P1 IMAD.MOV.U32 R9, RZ, RZ, R23 ;  /* 0x000000ffff099224 */ /* 0x002fe200078e0017 */
[----:B------:R-:W-:Y:S01]  /*0a00*/  @!P1 R2UR UR15, R25 ;  /* 0x00000000190f92ca */ /* 0x000fe200000e0000 */
[----:B------:R-:W-:-:S14]  /*0a10*/  @!P0 BRA `(.L_x_19) ;  /* 0x0000000000488947 */ /* 0x000fdc0003800000 */
[C---:B------:R-:W-:Y:S01]  /*0a20*/  R2UR UR4, R24.reuse ;  /* 0x00000000180472ca */ /* 0x040fe200000e0000 */
[----:B------:R-:W-:Y:S01]  /*0a30*/  IMAD.MOV.U32 R6, RZ, RZ, R22 ;  /* 0x000000ffff067224 */ /* 0x000fe200078e0016 */
[C---:B------:R-:W-:Y:S01]  /*0a40*/  R2UR UR5, R25.reuse ;  /* 0x00000000190572ca */ /* 0x040fe200000e0000 */
[----:B------:R-:W-:Y:S01]  /*0a50*/  IMAD.MOV.U32 R7, RZ, RZ, R23 ;  /* 0x000000ffff077224 */ /* 0x000fe200078e0017 */
[C---:B------:R-:W-:Y:S01]  /*0a60*/  R2UR UR6, R24.reuse ;  /* 0x00000000180672ca */ /* 0x040fe200000e0000 */
[----:B------:R-:W-:Y:S01]  /*0a70*/  IMAD.MOV.U32 R11, RZ, RZ, -0x1 ;  /* 0xffffffffff0b7424 */ /* 0x000fe200078e00ff */
[----:B------:R-:W-:Y:S01]  /*0a80*/  R2UR UR7, R25 ;  /* 0x00000000190772ca */ /* 0x000fe200000e0000 */
[----:B------:R-:W-:Y:S01]  /*0a90*/  IMAD.WIDE.U32 R4, R3, 0x4, R16 ;  /* 0x0000000403047825 */ /* 0x000fe200078e0010 */
[C---:B------:R-:W-:Y:S02]  /*0aa0*/  R2UR UR8, R24.reuse ;  /* 0x00000000180872ca */ /* 0x040fe400000e0000 */
[----:B------:R-:W-:Y:S01]  /*0ab0*/  R2UR UR9, R25 ;  /* 0x00000000190972ca */ /* 0x000fe200000e0000 */
[----:B------:R-:W-:Y:S01]  /*0ac0*/  IMAD.WIDE.U32 R6, R3, 0x4, R6 ;  /* 0x0000000403067825 */ /* 0x000fe200078e0006 */
[----:B------:R-:W-:-:S02]  /*0ad0*/  R2UR UR10, R24 ;  /* 0x00000000180a72ca */ /* 0x000fc400000e0000 */
[----:B------:R-:W-:Y:S01]  /*0ae0*/  R2UR UR11, R25 ;  /* 0x00000000190b72ca */ /* 0x000fe200000e0000 */
[----:B------:R0:W-:Y:S01]  /*0af0*/  ST.E desc[UR4][R4.64], R11 ;  /* 0x0000000b04007985 */ /* 0x0001e2000c101904 */
[----:B------:R-:W-:-:S03]  /*0b00*/  VIADD R3, R3, 0x2 ;  /* 0x0000000203037836 */ /* 0x000fc60000000000 */
[----:B------:R0:W-:Y:S04]  /*0b10*/  ST.E desc[UR6][R6.64], R11 ;  /* 0x0000000b06007985 */ /* 0x0001e8000c101906 */
[----:B------:R0:W-:Y:S04]  /*0b20*/  ST.E desc[UR8][R4.64+0x4], R11 ;  /* 0x0000040b04007985 */ /* 0x0001e8000c101908 */
[----:B------:R0:W-:Y:S02]  /*0b30*/  ST.E desc[UR10][R6.64+0x4], R11 ;  /* 0x0000040b06007985 */ /* 0x0001e4000c10190a */
.L_x_19:
[----:B0-----:R-:W-:-:S04]  /*0b40*/  @!P1 IMAD.WIDE.U32 R4, R3, 0x4, R16 ;  /* 0x0000000403049825 */ /* 0x001fc800078e0010 */
[----:B------:R-:W-:Y:S01]  /*0b50*/  @!P1 IMAD.WIDE.U32 R6, R3, 0x4, R8 ;  /* 0x0000000403069825 */ /* 0x000fe200078e0008 */
[----:B------:R3:W-:Y:S04]  /*0b60*/  @!P1 ST.E desc[UR12][R4.64], R15 ;  /* 0x0000000f04009985 */ /* 0x0007e8000c10190c */
[----:B------:R3:W-:Y:S02]  /*0b70*/  @!P1 ST.E desc[UR14][R6.64], R15 ;  /* 0x0000000f06009985 */ /* 0x0007e4000c10190e */
.L_x_14:
[----:B------:R-:W4:Y:S01]  /*0b80*/  LDCU.64 UR4, c[0x0][0x380] ;  /* 0x00007000ff0477ac */ /* 0x000f220008000a00 */
[C---:B--2---:R-:W-:Y:S01]  /*0b90*/  R2UR UR6, R24.reuse ;  /* 0x00000000180672ca */ /* 0x044fe200000e0000 */
[----:B01-3--:R-:W-:Y:S01]  /*0ba0*/  IMAD.MOV.U32 R6, RZ, RZ, R22 ;  /* 0x000000ffff067224 */ /* 0x00bfe200078e0016 */
[C---:B------:R-:W-:Y:S01]  /*0bb0*/  R2UR UR7, R25.reuse ;  /* 0x00000000190772ca */ /* 0x040fe200000e0000 */
[----:B------:R-:W-:Y:S01]  /*0bc0*/  IMAD.MOV.U32 R7, RZ, RZ, R23 ;  /* 0x000000ffff077224 */ /* 0x000fe200078e0017 */
[C---:B------:R-:W-:Y:S02]  /*0bd0*/  R2UR UR8, R24.reuse ;  /* 0x00000000180872ca */ /* 0x040fe400000e0000 */
[C---:B------:R-:W-:Y:S02]  /*0be0*/  R2UR UR9, R25.reuse ;  /* 0x00000000190972ca */ /* 0x040fe400000e0000 */
[----:B------:R-:W-:Y:S02]  /*0bf0*/  R2UR UR10, R24 ;  /* 0x00000000180a72ca */ /* 0x000fe400000e0000 */
[----:B------:R-:W-:-:S02]  /*0c00*/  R2UR UR11, R25 ;  /* 0x00000000190b72ca */ /* 0x000fc400000e0000 */
[----:B------:R-:W-:Y:S02]  /*0c10*/  R2UR UR12, R24 ;  /* 0x00000000180c72ca */ /* 0x000fe400000e0000 */
[----:B------:R-:W-:Y:S01]  /*0c20*/  R2UR UR13, R25 ;  /* 0x00000000190d72ca */ /* 0x000fe200000e0000 */
[----:B------:R0:W-:Y:S01]  /*0c30*/  ST.E desc[UR6][R16.64], R31 ;  /* 0x0000001f10007985 */ /* 0x0001e2000c101906 */
[C---:B----4-:R-:W-:Y:S02]  /*0c40*/  IADD3 R4, P0, PT, R18.reuse, UR4, RZ ;  /* 0x0000000412047c10 */ /* 0x050fe4000ff1e0ff */
[C---:B------:R-:W-:Y:S01]  /*0c50*/  IADD3 R26, P1, PT, R31.reuse, UR4, RZ ;  /* 0x000000041f1a7c10 */ /* 0x040fe2000ff3e0ff */
[----:B------:R0:W-:Y:S01]  /*0c60*/  ST.E desc[UR8][R6.64], R31 ;  /* 0x0000001f06007985 */ /* 0x0001e2000c101908 */
[----:B------:R-:W-:Y:S02]  /*0c70*/  LEA.HI.X.SX32 R5, R18, UR5, 0x1, P0 ;  /* 0x0000000512057c11 */ /* 0x000fe400080f0eff */
[----:B------:R-:W-:-:S03]  /*0c80*/  LEA.HI.X.SX32 R27, R31, UR5, 0x1, P1 ;  /* 0x000000051f1b7c11 */ /* 0x000fc600088f0eff */
[----:B------:R-:W2:Y:S04]  /*0c90*/  LDG.E.U8 R4, desc[UR10][R4.64] ;  /* 0x0000000a04047981 */ /* 0x000ea8000c1e1100 */
[----:B------:R-:W2:Y:S01]  /*0ca0*/  LDG.E.U8 R3, desc[UR12][R26.64] ;  /* 0x0000000c1a037981 */ /* 0x000ea2000c1e1100 */
[----:B------:R-:W-:Y:S01]  /*0cb0*/  BSSY.RECONVERGENT B6, `(.L_x_20) ;  /* 0x0000015000067945 */ /* 0x000fe20003800200 */
[----:B--2---:R-:W-:-:S13]  /*0cc0*/  ISETP.NE.AND P0, PT, R4, R3, PT ;  /* 0x000000030400720c */ /* 0x004fda0003f05270 */
[----:B0-----:R-:W-:Y:S05]  /*0cd0*/  @P0 BRA `(.L_x_21) ;  /* 0x0000000000480947 */ /* 0x001fea0003800000 */
[----:B------:R-:W0:Y:S01]  /*0ce0*/  LDC R12, c[0x0][0x388] ;  /* 0x0000e200ff0c7b82 */ /* 0x000e220000000800 */
[----:B------:R-:W1:Y:S01]  /*0cf0*/  LDCU.64 UR4, c[0x0][0x380] ;  /* 0x00007000ff0477ac */ /* 0x000e620008000a00 */
[----:B------:R-:W-:Y:S01]  /*0d00*/  IMAD.MOV.U32 R6, RZ, RZ, R31 ;  /* 0x000000ffff067224 */ /* 0x000fe200078e001f */
[----:B------:R-:W-:Y:S01]  /*0d10*/  MOV R20, 0xe00 ;  /* 0x00000e0000147802 */ /* 0x000fe20000000f00 */
[----:B------:R-:W-:Y:S02]  /*0d20*/  IMAD.MOV.U32 R10, RZ, RZ, R28 ;  /* 0x000000ffff0a7224 */ /* 0x000fe400078e001c */
[----:B------:R-:W-:Y:S02]  /*0d30*/  IMAD.MOV.U32 R11, RZ, RZ, R29 ;  /* 0x000000ffff0b7224 */ /* 0x000fe400078e001d */
[----:B------:R-:W-:Y:S02]  /*0d40*/  IMAD.MOV.U32 R14, RZ, RZ, R30 ;  /* 0x000000ffff0e7224 */ /* 0x000fe400078e001e */
[----:B------:R-:W-:-:S02]  /*0d50*/  IMAD.MOV.U32 R15, RZ, RZ, R32 ;  /* 0x000000ffff0f7224 */ /* 0x000fc400078e0020 */
[----:B------:R-:W-:Y:S02]  /*0d60*/  IMAD.MOV.U32 R7, RZ, RZ, R18 ;  /* 0x000000ffff077224 */ /* 0x000fe400078e0012 */
[----:B------:R-:W-:Y:S02]  /*0d70*/  IMAD.MOV.U32 R8, RZ, RZ, R22 ;  /* 0x000000ffff087224 */ /* 0x000fe400078e0016 */
[----:B------:R-:W-:Y:S02]  /*0d80*/  IMAD.MOV.U32 R9, RZ, RZ, R23 ;  /* 0x000000ffff097224 */ /* 0x000fe400078e0017 */
[----:B------:R-:W-:Y:S02]  /*0d90*/  IMAD.MOV.U32 R21, RZ, RZ, 0x0 ;  /* 0x00000000ff157424 */ /* 0x000fe400078e00ff */
[----:B-1----:R-:W-:Y:S02]  /*0da0*/  IMAD.U32 R4, RZ, RZ, UR4 ;  /* 0x00000004ff047e24 */ /* 0x002fe4000f8e00ff */
[----:B------:R-:W-:Y:S01]  /*0db0*/  IMAD.U32 R5, RZ, RZ, UR5 ;  /* 0x00000005ff057e24 */ /* 0x000fe2000f8e00ff */
[----:B0-----:R0:W-:Y:S02]  /*0dc0*/  STL.64 [R1], R12 ;  /* 0x0000000c01007387 */ /* 0x0011e40000100a00 */
[----:B0-----:R-:W-:-:S02]  /*0dd0*/  IMAD.MOV.U32 R12, RZ, RZ, R16 ;  /* 0x000000ffff0c7224 */ /* 0x001fc400078e0010 */
[----:B------:R-:W-:-:S07]  /*0de0*/  IMAD.MOV.U32 R13, RZ, RZ, R17 ;  /* 0x000000ffff0d7224 */ /* 0x000fce00078e0011 */
[----:B------:R-:W-:Y:S05]  /*0df0*/  CALL.REL.NOINC `($_Z17encontrar_caminosPciiiiPi$_Z13buscar_caminoPciiPiS0_S0_S0_ii) ;  /* 0x0000002000a87944 */ /* 0x000fea0003c00000 */
.L_x_21:
[----:B------:R-:W-:Y:S05]  /*0e00*/  BSYNC.RECONVERGENT B6 ;  /* 0x0000000000067941 */ /* 0x000fea0003800200 */
.L_x_20:
[----:B------:R-:W-:Y:S02]  /*0e10*/  ISETP.GE.AND P1, PT, R2, 0x1, PT ;  /* 0x000000010200780c */ /* 0x000fe40003f26270 */
[----:B------:R-:W-:-:S11]  /*0e20*/  PLOP3.LUT P0, PT, PT, PT, PT, 0x8, 0x80 ;  /* 0x000000000080781c */ /* 0x000fd60003f0e170 */
[----:B------:R-:W-:Y:S05]  /*0e30*/  @!P1 BRA `(.L_x_22) ;  /* 0x0000000c001c9947 */ /* 0x000fea0003800000 */
[C---:B------:R-:W-:Y:S01]  /*0e40*/  ISETP.GE.U32.AND P2, PT, R2.reuse, 0x10, PT ;  /* 0x000000100200780c */ /* 0x040fe20003f46070 */
[----:B------:R-:W-:Y:S01]  /*0e50*/  IMAD.MOV.U32 R3, RZ, RZ, RZ ;  /* 0x000000ffff037224 */ /* 0x000fe200078e00ff */
[----:B------:R-:W-:Y:S02]  /*0e60*/  PLOP3.LUT P1, PT, PT, PT, PT, 0x80, 0x8 ;  /* 0x000000000008781c */ /* 0x000fe40003f2f070 */
[----:B------:R-:W-:-:S09]  /*0e70*/  LOP3.LUT R0, R2, 0xf, RZ, 0xc0, !PT ;  /* 0x0000000f02007812 */ /* 0x000fd200078ec0ff */
[----:B------:R-:W-:Y:S05]  /*0e80*/  @!P2 BRA `(.L_x_23) ;  /* 0x000000040080a947 */ /* 0x000fea0003800000 */
[----:B------:R-:W-:Y:S01]  /*0e90*/  IADD3 R4, P0, PT, R16, 0x20, RZ ;  /* 0x0000002010047810 */ /* 0x000fe20007f1e0ff */
[----:B------:R-:W-:Y:S01]  /*0ea0*/  BSSY.RECONVERGENT B0, `(.L_x_23) ;  /* 0x000005e000007945 */ /* 0x000fe20003800200 */
[----:B------:R-:W-:Y:S02]  /*0eb0*/  LOP3.LUT R3, R2, 0x7ffffff0, RZ, 0xc0, !PT ;  /* 0x7ffffff002037812 */ /* 0x000fe400078ec0ff */
[----:B------:R-:W-:Y:S01]  /*0ec0*/  PLOP3.LUT P1, PT, PT, PT, PT, 0x80, 0x8 ;  /* 0x000000000008781c */ /* 0x000fe20003f2f070 */
[----:B------:R-:W-:Y:S02]  /*0ed0*/  IMAD.X R5, RZ, RZ, R17, P0 ;  /* 0x000000ffff057224 */ /* 0x000fe400000e0611 */
[----:B------:R-:W-:-:S10]  /*0ee0*/  IMAD.MOV R6, RZ, RZ, -R3 ;  /* 0x000000ffff067224 */ /* 0x000fd400078e0a03 */
.L_x_26:
[----:B------:R-:W-:Y:S01]  /*0ef0*/  VIADD R6, R6, 0x10 ;  /* 0x0000001006067836 */ /* 0x000fe20000000000 */
[----:B------:R-:W-:Y:S01]  /*0f00*/  BSSY.RECONVERGENT B1, `(.L_x_24) ;  /* 0x0000053000017945 */ /* 0x000fe20003800200 */
[----:B------:R-:W-:-:S03]  /*0f10*/  PLOP3.LUT P0, PT, PT, PT, PT, 0x80, 0x8 ;  /* 0x000000000008781c */ /* 0x000fc60003f0f070 */
[----:B------:R-:W-:Y:S01]  /*0f20*/  ISETP.NE.AND P2, PT, R6, RZ, PT ;  /* 0x000000ff0600720c */ /* 0x000fe20003f45270 */
[----:B------:R-:W-:-:S12]  /*0f30*/  @!P1 BRA `(.L_x_25) ;  /* 0x00000004003c9947 */ /* 0x000fd80003800000 */
[----:B------:R-:W-:Y:S02]  /*0f40*/  R2UR UR4, R24 ;  /* 0x00000000180472ca */ /* 0x000fe400000e0000 */
[----:B------:R-:W-:-:S13]  /*0f50*/  R2UR UR5, R25 ;  /* 0x00000000190572ca */ /* 0x000fda00000e0000 */
[----:B------:R-:W2:Y:S02]  /*0f60*/  LD.E R7, desc[UR4][R4.64+-0x20] ;  /* 0xffffe00404077980 */ /* 0x000ea4000c101900 */
[----:B--2---:R-:W-:-:S13]  /*0f70*/  ISETP.NE.AND P1, PT, R7, R18, PT ;  /* 0x000000120700720c */ /* 0x004fda0003f25270 */
[----:B------:R-:W-:Y:S05]  /*0f80*/  @!P1 BRA `(.L_x_25) ;  /* 0x0000000400289947 */ /* 0x000fea0003800000 */
        /* <DEDUP_REMOVED lines=73> */
[----:B--2---:R-:W-:-:S13]  /*1420*/  ISETP.EQ.AND P0, PT, R7, R18, PT ;  /* 0x000000120700720c */ /* 0x004fda0003f02270 */
.L_x_25:
[----:B------:R-:W-:Y:S05]  /*1430*/  BSYNC.RECONVERGENT B1 ;  /* 0x0000000000017941 */ /* 0x000fea0003800200 */
.L_x_24:
[----:B------:R-:W-:Y:S02]  /*1440*/  IADD3 R4, P3, PT, R4, 0x40, RZ ;  /* 0x0000004004047810 */ /* 0x000fe40007f7e0ff */
[----:B------:R-:W-:-:S03]  /*1450*/  PLOP3.LUT P1, PT, P0, PT, PT, 0x8, 0x80 ;  /* 0x000000000080781c */ /* 0x000fc6000072e170 */
[----:B------:R-:W-:Y:S01]  /*1460*/  IMAD.X R5, RZ, RZ, R5, P3 ;  /* 0x000000ffff057224 */ /* 0x000fe200018e0605 */
[----:B------:R-:W-:Y:S09]  /*1470*/  @P2 BRA `(.L_x_26) ;  /* 0xfffffff8009c2947 */ /* 0x000ff2000383ffff */
[----:B------:R-:W-:Y:S05]  /*1480*/  BSYNC.RECONVERGENT B0 ;  /* 0x0000000000007941 */ /* 0x000fea0003800200 */
.L_x_23:
[----:B------:R-:W-:Y:S01]  /*1490*/  ISETP.NE.AND P2, PT, R0, RZ, PT ;  /* 0x000000ff0000720c */ /* 0x000fe20003f45270 */
[----:B------:R-:W-:-:S12]  /*14a0*/  BSSY.RECONVERGENT B0, `(.L_x_22) ;  /* 0x0000060000007945 */ /* 0x000fd80003800200 */
[----:B------:R-:W-:Y:S05]  /*14b0*/  @!P2 BRA `(.L_x_27) ;  /* 0x000000040078a947 */ /* 0x000fea0003800000 */
[----:B------:R-:W-:Y:S02]  /*14c0*/  ISETP.GE.U32.AND P2, PT, R0, 0x8, PT ;  /* 0x000000080000780c */ /* 0x000fe40003f46070 */
[----:B------:R-:W-:-:S11]  /*14d0*/  LOP3.LUT R0, R2, 0x7, RZ, 0xc0, !PT ;  /* 0x0000000702007812 */ /* 0x000fd600078ec0ff */
[----:B------:R-:W-:Y:S05]  /*14e0*/  @!P2 BRA `(.L_x_28) ;  /* 0x0000000000b8a947 */ /* 0x000fea0003800000 */
[----:B------:R-:W-:Y:S01]  /*14f0*/  BSSY.RECONVERGENT B1, `(.L_x_29) ;  /* 0x000002b000017945 */ /* 0x000fe20003800200 */
[----:B------:R-:W-:-:S03]  /*1500*/  PLOP3.LUT P0, PT, PT, PT, PT, 0x80, 0x8 ;  /* 0x000000000008781c */ /* 0x000fc60003f0f070 */
[----:B------:R-:W-:Y:S10]  /*1510*/  @!P1 BRA `(.L_x_30) ;  /* 0x0000000000a09947 */ /* 0x000ff40003800000 */
[----:B------:R-:W-:Y:S01]  /*1520*/  R2UR UR4, R24 ;  /* 0x00000000180472ca */ /* 0x000fe200000e0000 */
[----:B------:R-:W-:Y:S01]  /*1530*/  IMAD.WIDE.U32 R4, R3, 0x4, R16 ;  /* 0x0000000403047825 */ /* 0x000fe200078e0010 */
        /* <DEDUP_REMOVED lines=38> */
.L_x_30:
[----:B------:R-:W-:Y:S05]  /*17a0*/  BSYNC.RECONVERGENT B1 ;  /* 0x0000000000017941 */ /* 0x000fea0003800200 */
.L_x_29:
[----:B------:R-:W-:Y:S01]  /*17b0*/  PLOP3.LUT P1, PT, P0, PT, PT, 0x8, 0x80 ;  /* 0x000000000080781c */ /* 0x000fe2000072e170 */
[----:B------:R-:W-:-:S12]  /*17c0*/  VIADD R3, R3, 0x8 ;  /* 0x0000000803037836 */ /* 0x000fd80000000000 */
.L_x_28:
[----:B------:R-:W-:-:S13]  /*17d0*/  ISETP.NE.AND P2, PT, R0, RZ, PT ;  /* 0x000000ff0000720c */ /* 0x000fda0003f45270 */
        /* <DEDUP_REMOVED lines=27> */
.L_x_33:
[----:B------:R-:W-:Y:S05]  /*1990*/  BSYNC.RECONVERGENT B1 ;  /* 0x0000000000017941 */ /* 0x000fea0003800200 */
.L_x_32:
[----:B------:R-:W-:Y:S01]  /*19a0*/  PLOP3.LUT P1, PT, P0, PT, PT, 0x8, 0x80 ;  /* 0x000000000080781c */ /* 0x000fe2000072e170 */
[----:B------:R-:W-:-:S12]  /*19b0*/  VIADD R3, R3, 0x4 ;  /* 0x0000000403037836 */ /* 0x000fd80000000000 */
.L_x_31:
[----:B------:R-:W-:-:S13]  /*19c0*/  ISETP.NE.AND P2, PT, R0, RZ, PT ;  /* 0x000000ff0000720c */ /* 0x000fda0003f45270 */
[----:B------:R-:W-:Y:S05]  /*19d0*/  @!P2 BRA `(.L_x_27) ;  /* 0x000000000030a947 */ /* 0x000fea0003800000 */
[----:B------:R-:W-:-:S04]  /*19e0*/  IMAD.WIDE.U32 R4, R3, 0x4, R16 ;  /* 0x0000000403047825 */ /* 0x000fc800078e0010 */
[----:B------:R-:W-:-:S07]  /*19f0*/  IMAD.MOV R0, RZ, RZ, -R0 ;  /* 0x000000ffff007224 */ /* 0x000fce00078e0a00 */
.L_x_34:
[----:B------:R-:W-:Y:S02]  /*1a00*/  @P1 R2UR UR4, R24 ;  /* 0x00000000180412ca */ /* 0x000fe400000e0000 */
[----:B------:R-:W-:-:S13]  /*1a10*/  @P1 R2UR UR5, R25 ;  /* 0x00000000190512ca */ /* 0x000fda00000e0000 */
[----:B------:R0:W2:Y:S01]  /*1a20*/  @P1 LD.E R3, desc[UR4][R4.64] ;  /* 0x0000000404031980 */ /* 0x0000a2000c101900 */
[----:B------:R-:W-:-:S05]  /*1a30*/  VIADD R0, R0, 0x1 ;  /* 0x0000000100007836 */ /* 0x000fca0000000000 */
[----:B------:R-:W-:Y:S02]  /*1a40*/  ISETP.NE.AND P3, PT, R0, RZ, PT ;  /* 0x000000ff0000720c */ /* 0x000fe40003f65270 */
[----:B0-----:R-:W-:-:S05]  /*1a50*/  IADD3 R4, P2, PT, R4, 0x4, RZ ;  /* 0x0000000404047810 */ /* 0x001fca0007f5e0ff */
[----:B------:R-:W-:Y:S01]  /*1a60*/  IMAD.X R5, RZ, RZ, R5, P2 ;  /* 0x000000ffff057224 */ /* 0x000fe200010e0605 */
[----:B--2---:R-:W-:-:S04]  /*1a70*/  ISETP.EQ.OR P0, PT, R3, R18, !P1 ;  /* 0x000000120300720c */ /* 0x004fc80004f02670 */
[----:B------:R-:W-:Y:S01]  /*1a80*/  PLOP3.LUT P1, PT, P0, PT, PT, 0x8, 0x80 ;  /* 0x000000000080781c */ /* 0x000fe2000072e170 */
[----:B------:R-:W-:-:S12]  /*1a90*/  @P3 BRA `(.L_x_34) ;  /* 0xfffffffc00d83947 */ /* 0x000fd8000383ffff */
.L_x_27:
[----:B------:R-:W-:Y:S05]  /*1aa0*/  BSYNC.RECONVERGENT B0 ;  /* 0x0000000000007941 */ /* 0x000fea0003800200 */
.L_x_22:
[----:B------:R-:W2:Y:S01]  /*1ab0*/  LDL R0, [R1+0x8] ;  /* 0x0000080001007983 */ /* 0x000ea20000100800 */
[----:B------:R-:W-:Y:S01]  /*1ac0*/  BSSY.RECONVERGENT B0, `(.L_x_35) ;  /* 0x0000146000007945 */ /* 0x000fe20003800200 */
[----:B--2---:R-:W-:-:S04]  /*1ad0*/  ISETP.LT.OR P0, PT, R0, 0x2, !P0 ;  /* 0x000000020000780c */ /* 0x004fc80004701670 */
[----:B------:R-:W-:-:S13]  /*1ae0*/  ISETP.LT.OR P0, PT, R2, 0x1, P0 ;  /* 0x000000010200780c */ /* 0x000fda0000701670 */
[----:B------:R-:W-:Y:S05]  /*1af0*/  @P0 BRA `(.L_x_36) ;  /* 0x0000001400080947 */ /* 0x000fea0003800000 */
[C---:B------:R-:W-:Y:S01]  /*1b00*/  ISETP.GE.U32.AND P1, PT, R2.reuse, 0x10, PT ;  /* 0x000000100200780c */ /* 0x040fe20003f26070 */
[----:B------:R-:W-:Y:S01]  /*1b10*/  IMAD.MOV.U32 R3, RZ, RZ, RZ ;  /* 0x000000ffff037224 */ /* 0x000fe200078e00ff */
[----:B------:R-:W-:-:S04]  /*1b20*/  LOP3.LUT R11, R2, 0xf, RZ, 0xc0, !PT ;  /* 0x0000000f020b7812 */ /* 0x000fc800078ec0ff */
[----:B------:R-:W-:-:S07]  /*1b30*/  ISETP.NE.AND P0, PT, R11, RZ, PT ;  /* 0x000000ff0b00720c */ /* 0x000fce0003f05270 */
[----:B------:R-:W-:Y:S06]  /*1b40*/  @!P1 BRA `(.L_x_37) ;  /* 0x0000000800709947 */ /* 0x000fec0003800000 */
[----:B------:R-:W-:Y:S01]  /*1b50*/  IADD3 R4, P1, PT, R16, 0x20, RZ ;  /* 0x0000002010047810 */ /* 0x000fe20007f3e0ff */
[----:B------:R-:W-:Y:S01]  /*1b60*/  BSSY.RECONVERGENT B1, `(.L_x_37) ;  /* 0x000009a000017945 */ /* 0x000fe20003800200 */
[----:B------:R-:W-:-:S03]  /*1b70*/  LOP3.LUT R3, R2, 0x7ffffff0, RZ, 0xc0, !PT ;  /* 0x7ffffff002037812 */ /* 0x000fc600078ec0ff */
[----:B------:R-:W-:Y:S02]  /*1b80*/  IMAD.X R5, RZ, RZ, R17, P1 ;  /* 0x000000ffff057224 */ /* 0x000fe400008e0611 */
[----:B------:R-:W-:-:S07]  /*1b90*/  IMAD.MOV R0, RZ, RZ, -R3 ;  /* 0x000000ffff007224 */ /* 0x000fce00078e0a03 */
.L_x_38:
[----:B------:R-:W-:Y:S02]  /*1ba0*/  R2UR UR4, R24 ;  /* 0x00000000180472ca */ /* 0x000fe400000e0000 */
[----:B------:R-:W-:-:S13]  /*1bb0*/  R2UR UR5, R25 ;  /* 0x00000000190572ca */ /* 0x000fda00000e0000 */
[----:B0-----:R-:W2:Y:S01]  /*1bc0*/  LD.E R7, desc[UR4][R4.64+-0x20] ;  /* 0xffffe00404077980 */ /* 0x001ea2000c101900 */
[----:B------:R-:W-:Y:S02]  /*1bd0*/  R2UR UR6, R24 ;  /* 0x00000000180672ca */ /* 0x000fe400000e0000 */
[----:B------:R-:W-:Y:S02]  /*1be0*/  R2UR UR7, R25 ;  /* 0x00000000190772ca */ /* 0x000fe400000e0000 */
[----:B--2---:R-:W-:-:S13]  /*1bf0*/  ISETP.NE.AND P1, PT, R7, -0x1, PT ;  /* 0xffffffff0700780c */ /* 0x004fda0003f25270 */
[----:B------:R-:W0:Y:S01]  /*1c00*/  @P1 LDC.64 R8, c[0x0][0x380] ;  /* 0x0000e000ff081b82 */ /* 0x000e220000000a00 */
[----:B------:R-:W-:Y:S02]  /*1c10*/  @P1 R2UR UR4, R24 ;  /* 0x00000000180412ca */ /* 0x000fe400000e0000 */
[----:B------:R-:W-:Y:S02]  /*1c20*/  @P1 R2UR UR5, R25 ;  /* 0x00000000190512ca */ /* 0x000fe400000e0000 */
[----:B0-----:R-:W-:Y:S01]  /*1c30*/  @P1 IADD3 R6, P2, PT, R7, R8, RZ ;  /* 0x0000000807061210 */ /* 0x001fe20007f5e0ff */
[----:B------:R-:W-:-:S03]  /*1c40*/  IMAD.MOV.U32 R8, RZ, RZ, 0x58 ;  /* 0x00000058ff087424 */ /* 0x000fc600078e00ff */
[----:B------:R-:W-:Y:S02]  /*1c50*/  @P1 LEA.HI.X.SX32 R7, R7, R9, 0x1, P2 ;  /* 0x0000000907071211 */ /* 0x000fe400010f0eff */
[----:B------:R-:W-:-:S05]  /*1c60*/  @P1 PRMT R9, R8, 0x7610, R9 ;  /* 0x0000761008091816 */ /* 0x000fca0000000009 */
[----:B------:R0:W-:Y:S04]  /*1c70*/  @P1 STG.E.U8 desc[UR4][R6.64], R9 ;  /* 0x0000000906001986 */ /* 0x0001e8000c101104 */
[----:B------:R-:W2:Y:S02]  /*1c80*/  LD.E R10, desc[UR6][R4.64+-0x1c] ;  /* 0xffffe406040a7980 */ /* 0x000ea4000c101900 */
[----:B--2---:R-:W-:-:S13]  /*1c90*/  ISETP.NE.AND P1, PT, R10, -0x1, PT ;  /* 0xffffffff0a00780c */ /* 0x004fda0003f25270 */
[----:B------:R-:W1:Y:S01]  /*1ca0*/  @P1 LDC.64 R12, c[0x0][0x380] ;  /* 0x0000e000ff0c1b82 */ /* 0x000e620000000a00 */
[----:B------:R-:W-:Y:S02]  /*1cb0*/  @P1 R2UR UR4, R24 ;  /* 0x00000000180412ca */ /* 0x000fe400000e0000 */
[----:B------:R-:W-:Y:S02]  /*1cc0*/  @P1 R2UR UR5, R25 ;  /* 0x00000000190512ca */ /* 0x000fe400000e0000 */
[----:B-1----:R-:W-:Y:S01]  /*1cd0*/  @P1 IADD3 R8, P2, PT, R10, R12, RZ ;  /* 0x0000000c0a081210 */ /* 0x002fe20007f5e0ff */
[----:B------:R-:W-:-:S03]  /*1ce0*/  IMAD.MOV.U32 R12, RZ, RZ, 0x58 ;  /* 0x00000058ff0c7424 */ /* 0x000fc600078e00ff */
[----:B0-----:R-:W-:Y:S02]  /*1cf0*/  @P1 LEA.HI.X.SX32 R9, R10, R13, 0x1, P2 ;  /* 0x0000000d0a091211 */ /* 0x001fe400010f0eff */
        /* <DEDUP_REMOVED lines=9> */
[----:B------:R-:W-:-:S07]  /*1d90*/  @P1 LEA.HI.X.SX32 R7, R7, R13, 0x1, P2 ;  /* 0x0000000d07071211 */ /* 0x000fce00010f0eff */
[----:B------:R1:W-:Y:S04]  /*1da0*/  @P1 STG.E.U8 desc[UR4][R6.64], R12 ;  /* 0x0000000c06001986 */ /* 0x0003e8000c101104 */
[----:B0-----:R-:W2:Y:S01]  /*1db0*/  LD.E R9, desc[UR6][R4.64+-0x14] ;  /* 0xffffec0604097980 */ /* 0x001ea2000c101900 */
[----:B------:R-:W-:Y:S01]  /*1dc0*/  IMAD.MOV.U32 R10, RZ, RZ, 0x58 ;  /* 0x00000058ff0a7424 */ /* 0x000fe200078e00ff */
[----:B--2---:R-:W-:-:S13]  /*1dd0*/  ISETP.NE.AND P1, PT, R9, -0x1, PT ;  /* 0xffffffff0900780c */ /* 0x004fda0003f25270 */
[----:B------:R-:W0:Y:S01]  /*1de0*/  @P1 LDC.64 R14, c[0x0][0x380] ;  /* 0x0000e000ff0e1b82 */ /* 0x000e220000000a00 */
[----:B------:R-:W-:Y:S02]  /*1df0*/  @P1 R2UR UR4, R24 ;  /* 0x00000000180412ca */ /* 0x000fe400000e0000 */
[----:B------:R-:W-:Y:S02]  /*1e00*/  @P1 R2UR UR5, R25 ;  /* 0x00000000190512ca */ /* 0x000fe400000e0000 */
[----:B0-----:R-:W-:-:S04]  /*1e10*/  @P1 IADD3 R8, P2, PT, R9, R14, RZ ;  /* 0x0000000e09081210 */ /* 0x001fc80007f5e0ff */
[----:B------:R-:W-:-:S07]  /*1e20*/  @P1 LEA.HI.X.SX32 R9, R9, R15, 0x1, P2 ;  /* 0x0000000f09091211 */ /* 0x000fce00010f0eff */
[----:B------:R0:W-:Y:S04]  /*1e30*/  @P1 STG.E.U8 desc[UR4][R8.64], R10 ;  /* 0x0000000a08001986 */ /* 0x0001e8000c101104 */
[----:B-1----:R-:W2:Y:S02]  /*1e40*/  LD.E R7, desc[UR6][R4.64+-0x10] ;  /* 0xfffff00604077980 */ /* 0x002ea4000c101900 */
        /* <DEDUP_REMOVED lines=8> */
[----:B0-----:R-:W2:Y:S02]  /*1ed0*/  LD.E R9, desc[UR6][R4.64+-0xc] ;  /* 0xfffff40604097980 */ /* 0x001ea4000c101900 */
        /* <DEDUP_REMOVED lines=85> */
[----:B------:R-:W-:Y:S01]  /*2430*/  VIADD R0, R0, 0x10 ;  /* 0x0000001000007836 */ /* 0x000fe20000000000 */
[----:B--2---:R-:W-:-:S13]  /*2440*/  ISETP.NE.AND P1, PT, R9, -0x1, PT ;  /* 0xffffffff0900780c */ /* 0x004fda0003f25270 */
[----:B------:R-:W0:Y:S01]  /*2450*/  @P1 LDC.64 R14, c[0x0][0x380] ;  /* 0x0000e000ff0e1b82 */ /* 0x000e220000000a00 */
[----:B------:R-:W-:Y:S02]  /*2460*/  @P1 R2UR UR4, R24 ;  /* 0x00000000180412ca */ /* 0x000fe400000e0000 */
[----:B------:R-:W-:Y:S02]  /*2470*/  @P1 R2UR UR5, R25 ;  /* 0x00000000190512ca */ /* 0x000fe400000e0000 */
[----:B-1----:R-:W-:Y:S02]  /*2480*/  @P1 PRMT R7, R10, 0x7610, R7 ;  /* 0x000076100a071816 */ /* 0x002fe40000000007 */
[----:B0-----:R-:W-:-:S04]  /*2490*/  @P1 IADD3 R8, P2, PT, R9, R14, RZ ;  /* 0x0000000e09081210 */ /* 0x001fc80007f5e0ff */
[----:B------:R-:W-:Y:S02]  /*24a0*/  @P1 LEA.HI.X.SX32 R9, R9, R15, 0x1, P2 ;  /* 0x0000000f09091211 */ /* 0x000fe400010f0eff */
[----:B------:R-:W-:-:S03]  /*24b0*/  ISETP.NE.AND P2, PT, R0, RZ, PT ;  /* 0x000000ff0000720c */ /* 0x000fc60003f45270 */
[----:B------:R0:W-:Y:S01]  /*24c0*/  @P1 STG.E.U8 desc[UR4][R8.64], R7 ;  /* 0x0000000708001986 */ /* 0x0001e2000c101104 */
[----:B------:R-:W-:-:S05]  /*24d0*/  IADD3 R4, P1, PT, R4, 0x40, RZ ;  /* 0x0000004004047810 */ /* 0x000fca0007f3e0ff */
[----:B------:R-:W-:-:S04]  /*24e0*/  IMAD.X R5, RZ, RZ, R5, P1 ;  /* 0x000000ffff057224 */ /* 0x000fc800008e0605 */
[----:B------:R-:W-:Y:S05]  /*24f0*/  @P2 BRA `(.L_x_38) ;  /* 0xfffffff400a82947 */ /* 0x000fea000383ffff */
[----:B------:R-:W-:Y:S05]  /*2500*/  BSYNC.RECONVERGENT B1 ;  /* 0x0000000000017941 */ /* 0x000fea0003800200 */
.L_x_37:
[----:B------:R-:W-:Y:S05]  /*2510*/  @!P0 BRA `(.L_x_36) ;  /* 0x0000000800808947 */ /* 0x000fea0003800000 */
[----:B------:R-:W-:Y:S02]  /*2520*/  ISETP.GE.U32.AND P1, PT, R11, 0x8, PT ;  /* 0x000000080b00780c */ /* 0x000fe40003f26070 */
[----:B------:R-:W-:-:S04]  /*2530*/  LOP3.LUT R12, R2, 0x7, RZ, 0xc0, !PT ;  /* 0x00000007020c7812 */ /* 0x000fc800078ec0ff */
[----:B------:R-:W-:-:S07]  /*2540*/  ISETP.NE.AND P0, PT, R12, RZ, PT ;  /* 0x000000ff0c00720c */ /* 0x000fce0003f05270 */
[----:B------:R-:W-:Y:S06]  /*2550*/  @!P1 BRA `(.L_x_39) ;  /* 0x0000000400549947 */ /* 0x000fec0003800000 */
[----:B------:R-:W-:Y:S01]  /*2560*/  R2UR UR4, R24 ;  /* 0x00000000180472ca */ /* 0x000fe200000e0000 */
[----:B------:R-:W-:Y:S01]  /*2570*/  IMAD.WIDE.U32 R4, R3, 0x4, R16 ;  /* 0x0000000403047825 */ /* 0x000fe200078e0010 */
[----:B------:R-:W-:-:S13]  /*2580*/  R2UR UR5, R25 ;  /* 0x00000000190572ca */ /* 0x000fda00000e0000 */
[----:B------:R-:W2:Y:S01]  /*2590*/  LD.E R0, desc[UR4][R4.64] ;  /* 0x0000000404007980 */ /* 0x000ea2000c101900 */
[----:B------:R-:W-:Y:S01]  /*25a0*/  R2UR UR6, R24 ;  /* 0x00000000180672ca */ /* 0x000fe200000e0000 */
[----:B0-----:R-:W-:Y:S01]  /*25b0*/  IMAD.MOV.U32 R9, RZ, RZ, 0x58 ;  /* 0x00000058ff097424 */ /* 0x001fe200078e00ff */
[----:B------:R-:W-:Y:S02]  /*25c0*/  R2UR UR7, R25 ;  /* 0x00000000190772ca */ /* 0x000fe400000e0000 */
[----:B--2---:R-:W-:-:S13]  /*25d0*/  ISETP.NE.AND P1, PT, R0, -0x1, PT ;  /* 0xffffffff0000780c */ /* 0x004fda0003f25270 */
[----:B------:R-:W0:Y:S01]  /*25e0*/  @P1 LDC.64 R6, c[0x0][0x380] ;  /* 0x0000e000ff061b82 */ /* 0x000e220000000a00 */
[----:B------:R-:W-:Y:S02]  /*25f0*/  @P1 R2UR UR4, R24 ;  /* 0x00000000180412ca */ /* 0x000fe400000e0000 */
[----:B------:R-:W-:Y:S02]  /*2600*/  @P1 R2UR UR5, R25 ;  /* 0x00000000190512ca */ /* 0x000fe400000e0000 */
[----:B0-----:R-:W-:-:S04]  /*2610*/  @P1 IADD3 R6, P2, PT, R0, R6, RZ ;  /* 0x0000000600061210 */ /* 0x001fc80007f5e0ff */
[----:B------:R-:W-:-:S07]  /*2620*/  @P1 LEA.HI.X.SX32 R7, R0, R7, 0x1, P2 ;  /* 0x0000000700071211 */ /* 0x000fce00010f0eff */
        /* <DEDUP_REMOVED lines=61> */
[----:B------:R-:W2:Y:S01]  /*2a00*/  LD.E R0, desc[UR6][R4.64+0x1c] ;  /* 0x00001c0604007980 */ /* 0x000ea2000c101900 */
[----:B------:R-:W-:Y:S01]  /*2a10*/  VIADD R3, R3, 0x8 ;  /* 0x0000000803037836 */ /* 0x000fe20000000000 */
        /* <DEDUP_REMOVED lines=8> */
[----:B------:R1:W-:Y:S02]  /*2aa0*/  @P1 STG.E.U8 desc[UR4][R8.64], R0 ;  /* 0x0000000008001986 */ /* 0x0003e4000c101104 */
.L_x_39:
[----:B------:R-:W-:Y:S05]  /*2ab0*/  @!P0 BRA `(.L_x_36) ;  /* 0x0000000400188947 */ /* 0x000fea0003800000 */
[----:B------:R-:W-:Y:S02]  /*2ac0*/  ISETP.GE.U32.AND P1, PT, R12, 0x4, PT ;  /* 0x000000040c00780c */ /* 0x000fe40003f26070 */
[----:B------:R-:W-:-:S04]  /*2ad0*/  LOP3.LUT R2, R2, 0x3, RZ, 0xc0, !PT ;  /* 0x0000000302027812 */ /* 0x000fc800078ec0ff */
[----:B------:R-:W-:-:S07]  /*2ae0*/  ISETP.NE.AND P0, PT, R2, RZ, PT ;  /* 0x000000ff0200720c */ /* 0x000fce0003f05270 */
[----:B------:R-:W-:Y:S06]  /*2af0*/  @!P1 BRA `(.L_x_40) ;  /* 0x0000000000b49947 */ /* 0x000fec0003800000 */
[----:B------:R-:W-:Y:S01]  /*2b00*/  R2UR UR4, R24 ;  /* 0x00000000180472ca */ /* 0x000fe200000e0000 */
[----:B01----:R-:W-:Y:S01]  /*2b10*/  IMAD.WIDE.U32 R8, R3, 0x4, R16 ;  /* 0x0000000403087825 */ /* 0x003fe200078e0010 */
[----:B------:R-:W-:-:S13]  /*2b20*/  R2UR UR5, R25 ;  /* 0x00000000190572ca */ /* 0x000fda00000e0000 */
[----:B------:R-:W2:Y:S01]  /*2b30*/  LD.E R0, desc[UR4][R8.64] ;  /* 0x0000000408007980 */ /* 0x000ea2000c101900 */
[----:B------:R-:W-:Y:S01]  /*2b40*/  R2UR UR6, R24 ;  /* 0x00000000180672ca */ /* 0x000fe200000e0000 */
[----:B------:R-:W-:Y:S01]  /*2b50*/  IMAD.MOV.U32 R7, RZ, RZ, 0x58 ;  /* 0x00000058ff077424 */ /* 0x000fe200078e00ff */
        /* <DEDUP_REMOVED lines=39> */
.L_x_40:
[----:B------:R-:W-:Y:S05]  /*2dd0*/  @!P0 BRA `(.L_x_36) ;  /* 0x0000000000508947 */ /* 0x000fea0003800000 */
[----:B------:R-:W-:-:S04]  /*2de0*/  IMAD.WIDE.U32 R16, R3, 0x4, R16 ;  /* 0x0000000403107825 */ /* 0x000fc800078e0010 */
[----:B-12---:R-:W-:Y:S02]  /*2df0*/  IMAD.MOV R0, RZ, RZ, -R2 ;  /* 0x000000ffff007224 */ /* 0x006fe400078e0a02 */
[----:B------:R-:W-:Y:S02]  /*2e00*/  IMAD.MOV.U32 R2, RZ, RZ, R16 ;  /* 0x000000ffff027224 */ /* 0x000fe400078e0010 */
[----:B------:R-:W-:-:S07]  /*2e10*/  IMAD.MOV.U32 R3, RZ, RZ, R17 ;  /* 0x000000ffff037224 */ /* 0x000fce00078e0011 */
.L_x_41:
[----:B------:R-:W-:Y:S02]  /*2e20*/  R2UR UR4, R24 ;  /* 0x00000000180472ca */ /* 0x000fe400000e0000 */
[----:B------:R-:W-:-:S13]  /*2e30*/  R2UR UR5, R25 ;  /* 0x00000000190572ca */ /* 0x000fda00000e0000 */
[----:B---3--:R-:W2:Y:S01]  /*2e40*/  LD.E R5, desc[UR4][R2.64] ;  /* 0x0000000402057980 */ /* 0x008ea2000c101900 */
[----:B------:R-:W-:Y:S01]  /*2e50*/  VIADD R0, R0, 0x1 ;  /* 0x0000000100007836 */ /* 0x000fe20000000000 */
[----:B--2---:R-:W-:-:S13]  /*2e60*/  ISETP.NE.AND P0, PT, R5, -0x1, PT ;  /* 0xffffffff0500780c */ /* 0x004fda0003f05270 */
[----:B0-----:R-:W0:Y:S01]  /*2e70*/  @P0 LDC.64 R6, c[0x0][0x380] ;  /* 0x0000e000ff060b82 */ /* 0x001e220000000a00 */
[----:B------:R-:W-:Y:S02]  /*2e80*/  @P0 R2UR UR4, R24 ;  /* 0x00000000180402ca */ /* 0x000fe400000e0000 */
[----:B------:R-:W-:Y:S02]  /*2e90*/  @P0 R2UR UR5, R25 ;  /* 0x00000000190502ca */ /* 0x000fe400000e0000 */
[----:B0-----:R-:W-:Y:S01]  /*2ea0*/  @P0 IADD3 R4, P1, PT, R5, R6, RZ ;  /* 0x0000000605040210 */ /* 0x001fe20007f3e0ff */
[----:B------:R-:W-:-:S03]  /*2eb0*/  IMAD.MOV.U32 R6, RZ, RZ, 0x58 ;  /* 0x00000058ff067424 */ /* 0x000fc600078e00ff */
[----:B------:R-:W-:Y:S02]  /*2ec0*/  @P0 LEA.HI.X.SX32 R5, R5, R7, 0x1, P1 ;  /* 0x0000000705050211 */ /* 0x000fe400008f0eff */
[----:B------:R-:W-:-:S05]  /*2ed0*/  ISETP.NE.AND P1, PT, R0, RZ, PT ;  /* 0x000000ff0000720c */ /* 0x000fca0003f25270 */
[----:B------:R3:W-:Y:S01]  /*2ee0*/  @P0 STG.E.U8 desc[UR4][R4.64], R6 ;  /* 0x0000000604000986 */ /* 0x0007e2000c101104 */
[----:B------:R-:W-:-:S05]  /*2ef0*/  IADD3 R2, P0, PT, R2, 0x4, RZ ;  /* 0x0000000402027810 */ /* 0x000fca0007f1e0ff */
[----:B------:R-:W-:Y:S02]  /*2f00*/  IMAD.X R3, RZ, RZ, R3, P0 ;  /* 0x000000ffff037224 */ /* 0x000fe400000e0603 */
[----:B------:R-:W-:Y:S06]  /*2f10*/  @P1 BRA `(.L_x_41) ;  /* 0xfffffffc00c01947 */ /* 0x000fec000383ffff */
.L_x_36:
[----:B------:R-:W-:Y:S05]  /*2f20*/  BSYNC.RECONVERGENT B0 ;  /* 0x0000000000007941 */ /* 0x000fea0003800200 */
.L_x_35:
[----:B------:R-:W-:Y:S02]  /*2f30*/  R2UR UR4, R24 ;  /* 0x00000000180472ca */ /* 0x000fe400000e0000 */
[----:B------:R-:W-:-:S13]  /*2f40*/  R2UR UR5, R25 ;  /* 0x00000000190572ca */ /* 0x000fda00000e0000 */
[----:B------:R-:W4:Y:S01]  /*2f50*/  LDG.E.U8 R26, desc[UR4][R26.64] ;  /* 0x000000041a1a7981 */ /* 0x000f22000c1e1100 */
[----:B------:R-:W-:Y:S01]  /*2f60*/  MOV R2, 0x68 ;  /* 0x0000006800027802 */ /* 0x000fe20000000f00 */
[----:B------:R-:W-:Y:S05]  /*2f70*/  BSSY.RECONVERGENT B0, `(.L_x_42) ;  /* 0x000000d000007945 */ /* 0x000fea0003800200 */
[----:B------:R-:W0:Y:S01]  /*2f80*/  LDC.64 R2, c[0x4][R2] ;  /* 0x0100000002027b82 */ /* 0x000e220000000a00 */
[----:B----4-:R-:W-:-:S13]  /*2f90*/  ISETP.NE.AND P0, PT, R26, 0x58, PT ;  /* 0x000000581a00780c */ /* 0x010fda0003f05270 */
[----:B0-----:R-:W-:Y:S05]  /*2fa0*/  @P0 BRA `(.L_x_43) ;  /* 0x0000000000240947 */ /* 0x001fea0003800000 */
[----:B-12---:R-:W0:Y:S01]  /*2fb0*/  S2R R0, SR_LANEID ;  /* 0x0000000000007919 */ /* 0x006e220000000000 */
[----:B------:R-:W-:Y:S01]  /*2fc0*/  VOTEU.ANY UR4, UPT, PT ;  /* 0x0000000000047886 */ /* 0x000fe200038e0100 */
[----:B---3--:R-:W1:Y:S01]  /*2fd0*/  LDC.64 R4, c[0x0][0x398] ;  /* 0x0000e600ff047b82 */ /* 0x008e620000000a00 */
[----:B------:R-:W-:Y:S02]  /*2fe0*/  UFLO.U32 UR5, UR4 ;  /* 0x00000004000572bd */ /* 0x000fe400080e0000 */
[----:B------:R-:W1:Y:S04]  /*2ff0*/  POPC R7, UR4 ;  /* 0x0000000400077d09 */ /* 0x000e680008000000 */
[----:B0-----:R-:W-:-:S13]  /*3000*/  ISETP.EQ.U32.AND P0, PT, R0, UR5, PT ;  /* 0x0000000500007c0c */ /* 0x001fda000bf02070 */
[----:B------:R-:W-:Y:S02]  /*3010*/  @P0 R2UR UR4, R24 ;  /* 0x00000000180402ca */ /* 0x000fe400000e0000 */
[----:B------:R-:W-:-:S13]  /*3020*/  @P0 R2UR UR5, R25 ;  /* 0x00000000190502ca */ /* 0x000fda00000e0000 */
[----:B-1----:R0:W-:Y:S02]  /*3030*/  @P0 REDG.E.ADD.STRONG.GPU desc[UR4][R4.64], R7 ;  /* 0x000000070400098e */ /* 0x0021e4000c12e104 */
.L_x_43:
[----:B------:R-:W-:Y:S05]  /*3040*/  BSYNC.RECONVERGENT B0 ;  /* 0x0000000000007941 */ /* 0x000fea0003800200 */
.L_x_42:
[----:B0--3--:R-:W-:Y:S02]  /*3050*/  IMAD.MOV.U32 R4, RZ, RZ, R22 ;  /* 0x000000ffff047224 */ /* 0x009fe400078e0016 */
[----:B------:R-:W-:-:S07]  /*3060*/  IMAD.MOV.U32 R5, RZ, RZ, R23 ;  /* 0x000000ffff057224 */ /* 0x000fce00078e0017 */
[----:B------:R-:W-:-:S07]  /*3070*/  LEPC R20, `(.L_x_44) ;  /* 0x000000001014794e */ /* 0x000fce0000000000 */
[----:B-12---:R-:W-:Y:S05]  /*3080*/  CALL.ABS.NOINC R2 ;  /* 0x0000000002007343 */ /* 0x006fea0003c00000 */
.L_x_44:
[----:B------:R-:W-:Y:S05]  /*3090*/  EXIT ;  /* 0x000000000000794d */ /* 0x000fea0003800000 */
        .type           $_Z17encontrar_caminosPciiiiPi$_Z13buscar_caminoPciiPiS0_S0_S0_ii,@function
        .size           $_Z17encontrar_caminosPciiiiPi$_Z13buscar_caminoPciiPiS0_S0_S0_ii,(.L_x_166 - $_Z17encontrar_caminosPciiiiPi$_Z13buscar_caminoPciiPiS0_S0_S0_ii)
$_Z17encontrar_caminosPciiiiPi$_Z13buscar_caminoPciiPiS0_S0_S0_ii:
[----:B------:R-:W-:-:S05]  /*30a0*/  VIADD R1, R1, 0xffffff90 ;  /* 0xffffff9001017836 */ /* 0x000fca0000000000 */
[----:B------:R-:W-:Y:S04]  /*30b0*/  STL [R1+0x68], R47 ;  /* 0x0000682f01007387 */ /* 0x000fe80000100800 */
        /* <DEDUP_REMOVED lines=10> */
[----:B------:R0:W-:Y:S04]  /*3160*/  STL [R1+0x48], R31 ;  /* 0x0000481f01007387 */ /* 0x0001e80000100800 */
[----:B------:R1:W-:Y:S04]  /*3170*/  STL [R1+0x44], R30 ;  /* 0x0000441e01007387 */ /* 0x0003e80000100800 */
[----:B------:R2:W-:Y:S01]  /*3180*/  STL [R1+0x60], R45 ;  /* 0x0000602d01007387 */ /* 0x0005e20000100800 */
[----:B0-----:R-:W0:Y:S05]  /*3190*/  BMOV.32.CLEAR R31, B7 ;  /* 0x00000000071f7355 */ /* 0x001e2a0000100000 */
[----:B-1----:R-:W1:Y:S05]  /*31a0*/  BMOV.32.CLEAR R30, B6 ;  /* 0x00000000061e7355 */ /* 0x002e6a0000100000 */
[----:B------:R-:W-:Y:S01]  /*31b0*/  BSSY.RECONVERGENT B7, `(.L_x_45) ;  /* 0x0000622000077945 */ /* 0x000fe20003800200 */
[----:B------:R3:W-:Y:S01]  /*31c0*/  STL [R1+0x5c], R44 ;  /* 0x00005c2c01007387 */ /* 0x0007e20000100800 */
[----:B--2---:R-:W-:-:S03]  /*31d0*/  IMAD.MOV.U32 R45, RZ, RZ, R13 ;  /* 0x000000ffff2d7224 */ /* 0x004fc600078e000d */
[----:B------:R2:W-:Y:S04]  /*31e0*/  STL [R1+0x58], R39 ;  /* 0x0000582701007387 */ /* 0x0005e80000100800 */
[----:B------:R4:W-:Y:S01]  /*31f0*/  STL [R1+0x54], R38 ;  /* 0x0000542601007387 */ /* 0x0009e20000100800 */
[----:B---3--:R-:W-:-:S03]  /*3200*/  IMAD.MOV.U32 R44, RZ, RZ, R12 ;  /* 0x000000ffff2c7224 */ /* 0x008fc600078e000c */
[----:B------:R3:W-:Y:S01]  /*3210*/  STL [R1+0x40], R29 ;  /* 0x0000401d01007387 */ /* 0x0007e20000100800 */
[----:B--2---:R-:W-:-:S03]  /*3220*/  IMAD.MOV.U32 R39, RZ, RZ, R9 ;  /* 0x000000ffff277224 */ /* 0x004fc600078e0009 */
[----:B------:R2:W-:Y:S01]  /*3230*/  STL [R1+0x3c], R28 ;  /* 0x00003c1c01007387 */ /* 0x0005e20000100800 */
[----:B----4-:R-:W-:-:S03]  /*3240*/  IMAD.MOV.U32 R38, RZ, RZ, R8 ;  /* 0x000000ffff267224 */ /* 0x010fc600078e0008 */
        /* <DEDUP_REMOVED lines=11> */
[----:B----4-:R-:W-:Y:S02]  /*3300*/  IMAD.MOV.U32 R24, RZ, RZ, R11 ;  /* 0x000000ffff187224 */ /* 0x010fe400078e000b */
[----:B---3--:R-:W-:Y:S02]  /*3310*/  IMAD.MOV.U32 R23, RZ, RZ, R14 ;  /* 0x000000ffff177224 */ /* 0x008fe400078e000e */
[----:B--2---:R-:W-:Y:S01]  /*3320*/  IMAD.MOV.U32 R22, RZ, RZ, R15 ;  /* 0x000000ffff167224 */ /* 0x004fe200078e000f */
[----:B------:R2:W5:Y:S01]  /*3330*/  LDL R17, [R1+0x74] ;  /* 0x0000740001117983 */ /* 0x0005620000100800 */
[----:B------:R-:W3:Y:S01]  /*3340*/  LDCU UR4, c[0x0][0x2f8] ;  /* 0x00005f00ff0477ac */ /* 0x000ee20008000800 */
[----:B------:R-:W-:Y:S02]  /*3350*/  ISETP.NE.AND P0, PT, R28, R26, PT ;  /* 0x0000001a1c00720c */ /* 0x000fe40003f05270 */
[----:B------:R2:W5:Y:S01]  /*3360*/  LDL R16, [R1+0x70] ;  /* 0x0000700001107983 */ /* 0x0005620000100800 */
[----:B---3--:R-:W-:-:S02]  /*3370*/  VIADD R0, R23, -UR4 ;  /* 0x8000000417007c36 */ /* 0x008fc40008000000 */
[----:B------:R-:W-:-:S08]  /*3380*/  VIADD R19, R25, -UR4 ;  /* 0x8000000419137c36 */ /* 0x000fd00008000000 */
[----:B012---:R-:W-:Y:S05]  /*3390*/  @!P0 BRA `(.L_x_46) ;  /* 0x00000060000c8947 */ /* 0x007fea0003800000 */
[----:B------:R-:W2:Y:S01]  /*33a0*/  LDL R3, [R19] ;  /* 0x0000000013037983 */ /* 0x000ea20000100800 */
[-C--:B-----5:R-:W-:Y:S01]  /*33b0*/  IABS R6, R17.reuse ;  /* 0x0000001100067213 */ /* 0x0a0fe20000000000 */
[C---:B------:R-:W-:Y:S01]  /*33c0*/  VIADD R10, R28.reuse, 0x1 ;  /* 0x000000011c0a7836 */ /* 0x040fe20000000000 */
[----:B------:R-:W-:Y:S01]  /*33d0*/  IABS R8, R28 ;  /* 0x0000001c00087213 */ /* 0x000fe20000000000 */
[----:B------:R-:W-:Y:S01]  /*33e0*/  VIADD R18, R28, 0xffffffff ;  /* 0xffffffff1c127836 */ /* 0x000fe20000000000 */
[----:B------:R-:W0:Y:S01]  /*33f0*/  I2F.RP R2, R6 ;  /* 0x0000000600027306 */ /* 0x000e220000209400 */
[----:B------:R-:W-:Y:S01]  /*3400*/  IABS R9, R17 ;  /* 0x0000001100097213 */ /* 0x000fe20000000000 */
[----:B------:R-:W-:Y:S01]  /*3410*/  BSSY.RECONVERGENT B6, `(.L_x_47) ;  /* 0x000013f000067945 */ /* 0x000fe20003800200 */
[----:B------:R-:W-:-:S03]  /*3420*/  IABS R11, R10 ;  /* 0x0000000a000b7213 */ /* 0x000fc60000000000 */
[----:B------:R-:W-:Y:S02]  /*3430*/  BSSY.RELIABLE B0, `(.L_x_48) ;  /* 0x000011e000007945 */ /* 0x000fe40003800100 */
[----:B0-----:R-:W0:Y:S02]  /*3440*/  MUFU.RCP R2, R2 ;  /* 0x0000000200027308 */ /* 0x001e240000001000 */
[----:B0-----:R-:W-:-:S06]  /*3450*/  VIADD R4, R2, 0xffffffe ;  /* 0x0ffffffe02047836 */ /* 0x001fcc0000000000 */
[----:B------:R0:W1:Y:S02]  /*3460*/  F2I.FTZ.U32.TRUNC.NTZ R5, R4 ;  /* 0x0000000400057305 */ /* 0x000064000021f000 */
[----:B0-----:R-:W-:Y:S02]  /*3470*/  IMAD.MOV.U32 R4, RZ, RZ, RZ ;  /* 0x000000ffff047224 */ /* 0x001fe400078e00ff */
[----:B-1----:R-:W-:-:S04]  /*3480*/  IMAD.MOV R7, RZ, RZ, -R5 ;  /* 0x000000ffff077224 */ /* 0x002fc800078e0a05 */
[----:B------:R-:W-:-:S04]  /*3490*/  IMAD R7, R7, R6, RZ ;  /* 0x0000000607077224 */ /* 0x000fc800078e02ff */
[----:B------:R-:W-:-:S04]  /*34a0*/  IMAD.HI.U32 R5, R5, R7, R4 ;  /* 0x0000000705057227 */ /* 0x000fc800078e0004 */
[----:B------:R-:W-:Y:S02]  /*34b0*/  IMAD.MOV.U32 R4, RZ, RZ, R8 ;  /* 0x000000ffff047224 */ /* 0x000fe400078e0008 */
[----:B------:R-:W-:Y:S02]  /*34c0*/  IMAD.MOV.U32 R8, RZ, RZ, R11 ;  /* 0x000000ffff087224 */ /* 0x000fe400078e000b */
[----:B------:R-:W-:-:S04]  /*34d0*/  IMAD.HI.U32 R2, R5, R4, RZ ;  /* 0x0000000405027227 */ /* 0x000fc800078e00ff */
[----:B------:R-:W-:Y:S02]  /*34e0*/  IMAD.MOV R7, RZ, RZ, -R9 ;  /* 0x000000ffff077224 */ /* 0x000fe400078e0a09 */
[----:B------:R-:W-:-:S04]  /*34f0*/  IMAD.HI.U32 R5, R5, R8, RZ ;  /* 0x0000000805057227 */ /* 0x000fc800078e00ff */
[-C--:B------:R-:W-:Y:S02]  /*3500*/  IMAD R5, R5, R7.reuse, R8 ;  /* 0x0000000705057224 */ /* 0x080fe400078e0208 */
[----:B------:R-:W-:Y:S01]  /*3510*/  IMAD R2, R2, R7, R4 ;  /* 0x0000000702027224 */ /* 0x000fe200078e0204 */
[----:B------:R-:W0:Y:S02]  /*3520*/  LDC.64 R8, c[0x0][0x358] ;  /* 0x0000d600ff087b82 */ /* 0x000e240000000a00 */
[C---:B------:R-:W-:Y:S02]  /*3530*/  ISETP.GT.U32.AND P1, PT, R6.reuse, R5, PT ;  /* 0x000000050600720c */ /* 0x040fe40003f24070 */
[----:B------:R-:W-:-:S11]  /*3540*/  ISETP.GT.U32.AND P0, PT, R6, R2, PT ;  /* 0x000000020600720c */ /* 0x000fd60003f04070 */
[--C-:B------:R-:W-:Y:S01]  /*3550*/  @!P1 IMAD.IADD R5, R5, 0x1, -R6.reuse ;  /* 0x0000000105059824 */ /* 0x100fe200078e0a06 */
[----:B------:R-:W-:Y:S01]  /*3560*/  ISETP.GE.AND P1, PT, R10, RZ, PT ;  /* 0x000000ff0a00720c */ /* 0x000fe20003f26270 */
[----:B------:R-:W-:Y:S01]  /*3570*/  @!P0 IMAD.IADD R2, R2, 0x1, -R6 ;  /* 0x0000000102028824 */ /* 0x000fe200078e0a06 */
[----:B------:R-:W-:Y:S02]  /*3580*/  ISETP.GE.AND P0, PT, R28, RZ, PT ;  /* 0x000000ff1c00720c */ /* 0x000fe40003f06270 */
[C---:B------:R-:W-:Y:S02]  /*3590*/  ISETP.GT.U32.AND P3, PT, R6.reuse, R5, PT ;  /* 0x000000050600720c */ /* 0x040fe40003f64070 */
[----:B------:R-:W-:-:S11]  /*35a0*/  ISETP.GT.U32.AND P2, PT, R6, R2, PT ;  /* 0x000000020600720c */ /* 0x000fd60003f44070 */
[--C-:B------:R-:W-:Y:S02]  /*35b0*/  @!P3 IMAD.IADD R5, R5, 0x1, -R6.reuse ;  /* 0x000000010505b824 */ /* 0x100fe400078e0a06 */
[----:B------:R-:W-:Y:S01]  /*35c0*/  @!P2 IMAD.IADD R2, R2, 0x1, -R6 ;  /* 0x000000010202a824 */ /* 0x000fe200078e0a06 */
[----:B------:R-:W-:Y:S01]  /*35d0*/  ISETP.NE.AND P2, PT, R17, RZ, PT ;  /* 0x000000ff1100720c */ /* 0x000fe20003f45270 */
[----:B------:R-:W-:Y:S01]  /*35e0*/  IMAD.MOV.U32 R4, RZ, RZ, R5 ;  /* 0x000000ffff047224 */ /* 0x000fe200078e0005 */
[----:B------:R-:W-:Y:S01]  /*35f0*/  LOP3.LUT R5, RZ, R17, RZ, 0x33, !PT ;  /* 0x00000011ff057212 */ /* 0x000fe200078e33ff */
[----:B------:R-:W-:Y:S02]  /*3600*/  @!P0 IMAD.MOV R2, RZ, RZ, -R2 ;  /* 0x000000ffff028224 */ /* 0x000fe400078e0a02 */
[----:B------:R-:W-:-:S03]  /*3610*/  @!P1 IMAD.MOV R4, RZ, RZ, -R4 ;  /* 0x000000ffff049224 */ /* 0x000fc600078e0a04 */
[C---:B------:R-:W-:Y:S02]  /*3620*/  SEL R2, R5.reuse, R2, !P2 ;  /* 0x0000000205027207 */ /* 0x040fe40005000000 */
[----:B------:R-:W-:Y:S02]  /*3630*/  SEL R4, R5, R4, !P2 ;  /* 0x0000000405047207 */ /* 0x000fe40005000000 */
[----:B------:R-:W-:Y:S02]  /*3640*/  ISETP.NE.AND P0, PT, R2, RZ, PT ;  /* 0x000000ff0200720c */ /* 0x000fe40003f05270 */
[----:B------:R-:W-:Y:S02]  /*3650*/  ISETP.NE.AND P1, PT, R4, RZ, PT ;  /* 0x000000ff0400720c */ /* 0x000fe40003f25270 */
[----:B------:R-:W-:Y:S02]  /*3660*/  SEL R18, R18, 0xffffffff, P0 ;  /* 0xffffffff12127807 */ /* 0x000fe40000000000 */
[----:B------:R-:W-:-:S02]  /*3670*/  SEL R2, R10, 0xffffffff, P1 ;  /* 0xffffffff0a027807 */ /* 0x000fc40000800000 */
[----:B--2---:R-:W-:-:S13]  /*3680*/  ISETP.GE.AND P2, PT, R3, 0x1, PT ;  /* 0x000000010300780c */ /* 0x004fda0003f46270 */
[----:B0-----:R-:W-:Y:S05]  /*3690*/  @!P2 BRA `(.L_x_49) ;  /* 0x0000000c00d0a947 */ /* 0x001fea0003800000 */
[----:B------:R-:W-:Y:S01]  /*36a0*/  ISETP.GE.U32.AND P1, PT, R3, 0x10, PT ;  /* 0x000000100300780c */ /* 0x000fe20003f26070 */
[----:B------:R-:W-:Y:S01]  /*36b0*/  BSSY.RECONVERGENT B1, `(.L_x_50) ;  /* 0x0000070000017945 */ /* 0x000fe20003800200 */
[----:B------:R-:W-:Y:S01]  /*36c0*/  PLOP3.LUT P0, PT, PT, PT, PT, 0x80, 0x8 ;  /* 0x000000000008781c */ /* 0x000fe20003f0f070 */
[----:B------:R-:W-:-:S10]  /*36d0*/  IMAD.MOV.U32 R7, RZ, RZ, RZ ;  /* 0x000000ffff077224 */ /* 0x000fd400078e00ff */
[----:B------:R-:W-:Y:S05]  /*36e0*/  @!P1 BRA `(.L_x_51) ;  /* 0x0000000400b09947 */ /* 0x000fea0003800000 */
[----:B------:R-:W-:Y:S02]  /*36f0*/  IADD3 R4, P1, PT, R38, 0x20, RZ ;  /* 0x0000002026047810 */ /* 0x000fe40007f3e0ff */
[----:B------:R-:W-:Y:S02]  /*3700*/  LOP3.LUT R7, R3, 0x7ffffff0, RZ, 0xc0, !PT ;  /* 0x7ffffff003077812 */ /* 0x000fe400078ec0ff */
[----:B------:R-:W-:Y:S01]  /*3710*/  PLOP3.LUT P0, PT, PT, PT, PT, 0x80, 0x8 ;  /* 0x000000000008781c */ /* 0x000fe20003f0f070 */
[----:B------:R-:W-:Y:S02]  /*3720*/  IMAD.X R5, RZ, RZ, R39, P1 ;  /* 0x000000ffff057224 */ /* 0x000fe400008e0627 */
[----:B------:R-:W-:-:S10]  /*3730*/  IMAD.MOV R6, RZ, RZ, -R7 ;  /* 0x000000ffff067224 */ /* 0x000fd400078e0a07 */
.L_x_54:
[----:B------:R-:W-:Y:S01]  /*3740*/  PLOP3.LUT P1, PT, P0, PT, PT, 0x8, 0x80 ;  /* 0x000000000080781c */ /* 0x000fe2000072e170 */
[----:B------:R-:W-:Y:S01]  /*3750*/  VIADD R6, R6, 0x10 ;  /* 0x0000001006067836 */ /* 0x000fe20000000000 */
[----:B------:R-:W-:Y:S01]  /*3760*/  BSSY.RECONVERGENT B2, `(.L_x_52) ;  /* 0x0000061000027945 */ /* 0x000fe20003800200 */
[----:B------:R-:W-:-:S03]  /*3770*/  PLOP3.LUT P0, PT, PT, PT, PT, 0x8, 0x80 ;  /* 0x000000000080781c */ /* 0x000fc60003f0e170 */
[----:B------:R-:W-:-:S07]  /*3780*/  ISETP.NE.AND P2, PT, R6, RZ, PT ;  /* 0x000000ff0600720c */ /* 0x000fce0003f45270 */
[----:B------:R-:W-:Y:S06]  /*3790*/  @P1 BRA `(.L_x_53) ;  /* 0x0000000400741947 */ /* 0x000fec0003800000 */
[----:B------:R-:W-:Y:S02]  /*37a0*/  R2UR UR4, R8 ;  /* 0x00000000080472ca */ /* 0x000fe400000e0000 */
[----:B------:R-:W-:-:S13]  /*37b0*/  R2UR UR5, R9 ;  /* 0x00000000090572ca */ /* 0x000fda00000e0000 */
[----:B------:R-:W2:Y:S02]  /*37c0*/  LD.E R11, desc[UR4][R4.64+-0x20] ;  /* 0xffffe004040b7980 */ /* 0x000ea4000c101900 */
[----:B--2---:R-:W-:-:S13]  /*37d0*/  ISETP.NE.AND P1, PT, R11, R28, PT ;  /* 0x0000001c0b00720c */ /* 0x004fda0003f25270 */
[----:B------:R-:W-:Y:S05]  /*37e0*/  @!P1 BRA `(.L_x_53) ;  /* 0x0000000400609947 */ /* 0x000fea0003800000 */
[----:B------:R-:W-:Y:S02]  /*37f0*/  R2UR UR4, R8 ;  /* 0x00000000080472ca */ /* 0x000fe400000e0000 */
[----:B------:R-:W-:-:S13]  /*3800*/  R2UR UR5, R9 ;  /* 0x00000000090572ca */ /* 0x000fda00000e0000 */
[----:B------:R-:W2:Y:S01]  /*3810*/  LD.E R11, desc[UR4][R4.64+-0x1c] ;  /* 0xffffe404040b7980 */ /* 0x000ea2000c101900 */
[----:B------:R-:W-:Y:S02]  /*3820*/  PLOP3.LUT P0, PT, PT, PT, PT, 0x8, 0x80 ;  /* 0x000000000080781c */ /* 0x000fe40003f0e170 */
        /* <DEDUP_REMOVED lines=82> */
[----:B------:R-:W2:Y:S02]  /*3d50*/  LD.E R11, desc[UR4][R4.64+0x1c] ;  /* 0x00001c04040b7980 */ /* 0x000ea4000c101900 */
[----:B--2---:R-:W-:-:S13]  /*3d60*/  ISETP.NE.AND P0, PT, R11, R28, PT ;  /* 0x0000001c0b00720c */ /* 0x004fda0003f05270 */
.L_x_53:
[----:B------:R-:W-:Y:S05]  /*3d70*/  BSYNC.RECONVERGENT B2 ;  /* 0x0000000000027941 */ /* 0x000fea0003800200 */
.L_x_52:
[----:B------:R-:W-:-:S05]  /*3d80*/  IADD3 R4, P1, PT, R4, 0x40, RZ ;  /* 0x0000004004047810 */ /* 0x000fca0007f3e0ff */
[----:B------:R-:W-:Y:S01]  /*3d90*/  IMAD.X R5, RZ, RZ, R5, P1 ;  /* 0x000000ffff057224 */ /* 0x000fe200008e0605 */
[----:B------:R-:W-:Y:S07]  /*3da0*/  @P2 BRA `(.L_x_54) ;  /* 0xfffffff800642947 */ /* 0x000fee000383ffff */
.L_x_51:
[----:B------:R-:W-:Y:S05]  /*3db0*/  BSYNC.RECONVERGENT B1 ;  /* 0x0000000000017941 */ /* 0x000fea0003800200 */
.L_x_50:
[----:B------:R-:W-:Y:S01]  /*3dc0*/  LOP3.LUT P1, R4, R3, 0xf, RZ, 0xc0, !PT ;  /* 0x0000000f03047812 */ /* 0x000fe2000782c0ff */
[----:B------:R-:W-:-:S12]  /*3dd0*/  BSSY.RELIABLE B1, `(.L_x_55) ;  /* 0x000007c000017945 */ /* 0x000fd80003800100 */
[----:B------:R-:W-:Y:S05]  /*3de0*/  @!P1 BRA `(.L_x_56) ;  /* 0x0000000400e89947 */ /* 0x000fea0003800000 */
[----:B------:R-:W-:Y:S01]  /*3df0*/  ISETP.GE.U32.AND P1, PT, R4, 0x8, PT ;  /* 0x000000080400780c */ /* 0x000fe20003f26070 */
[----:B------:R-:W-:-:S12]  /*3e00*/  BSSY.RECONVERGENT B2, `(.L_x_57) ;  /* 0x0000036000027945 */ /* 0x000fd80003800200 */
[----:B------:R-:W-:Y:S05]  /*3e10*/  @!P1 BRA `(.L_x_58) ;  /* 0x0000000000d09947 */ /* 0x000fea0003800000 */
[----:B------:R-:W-:Y:S01]  /*3e20*/  PLOP3.LUT P1, PT, P0, PT, PT, 0x8, 0x80 ;  /* 0x000000000080781c */ /* 0x000fe2000072e170 */
[----:B------:R-:W-:Y:S01]  /*3e30*/  BSSY.RECONVERGENT B3, `(.L_x_59) ;  /* 0x0000031000037945 */ /* 0x000fe20003800200 */
[----:B------:R-:W-:-:S11]  /*3e40*/  PLOP3.LUT P0, PT, PT, PT, PT, 0x8, 0x80 ;  /* 0x000000000080781c */ /* 0x000fd60003f0e170 */
[----:B------:R-:W-:Y:S05]  /*3e50*/  @P1 BRA `(.L_x_60) ;  /* 0x0000000000b81947 */ /* 0x000fea0003800000 */
        /* <DEDUP_REMOVED lines=46> */
.L_x_60:
[----:B------:R-:W-:Y:S05]  /*4140*/  BSYNC.RECONVERGENT B3 ;  /* 0x0000000000037941 */ /* 0x000fea0003800200 */
.L_x_59:
[----:B------:R-:W-:-:S07]  /*4150*/  VIADD R7, R7, 0x8 ;  /* 0x0000000807077836 */ /* 0x000fce0000000000 */
.L_x_58:
[----:B------:R-:W-:Y:S05]  /*4160*/  BSYNC.RECONVERGENT B2 ;  /* 0x0000000000027941 */ /* 0x000fea0003800200 */
.L_x_57:
[----:B------:R-:W-:-:S13]  /*4170*/  LOP3.LUT P1, R4, R3, 0x7, RZ, 0xc0, !PT ;  /* 0x0000000703047812 */ /* 0x000fda000782c0ff */
        /* <DEDUP_REMOVED lines=30> */
.L_x_64:
[----:B------:R-:W-:Y:S05]  /*4360*/  BSYNC.RECONVERGENT B3 ;  /* 0x0000000000037941 */ /* 0x000fea0003800200 */
.L_x_63:
[----:B------:R-:W-:-:S07]  /*4370*/  VIADD R7, R7, 0x4 ;  /* 0x0000000407077836 */ /* 0x000fce0000000000 */
.L_x_62:
[----:B------:R-:W-:Y:S05]  /*4380*/  BSYNC.RECONVERGENT B2 ;  /* 0x0000000000027941 */ /* 0x000fea0003800200 */
.L_x_61:
[----:B------:R-:W-:-:S13]  /*4390*/  LOP3.LUT P1, R6, R3, 0x3, RZ, 0xc0, !PT ;  /* 0x0000000303067812 */ /* 0x000fda000782c0ff */
[----:B------:R-:W-:Y:S05]  /*43a0*/  @!P1 BRA `(.L_x_56) ;  /* 0x0000000000789947 */ /* 0x000fea0003800000 */
[----:B------:R-:W-:Y:S01]  /*43b0*/  PLOP3.LUT P1, PT, P0, PT, PT, 0x8, 0x80 ;  /* 0x000000000080781c */ /* 0x000fe2000072e170 */
[----:B------:R-:W-:Y:S01]  /*43c0*/  BSSY.RECONVERGENT B2, `(.L_x_65) ;  /* 0x0000009000027945 */ /* 0x000fe20003800200 */
[----:B------:R-:W-:Y:S01]  /*43d0*/  ISETP.NE.AND P2, PT, R6, 0x1, PT ;  /* 0x000000010600780c */ /* 0x000fe20003f45270 */
[----:B------:R-:W-:Y:S01]  /*43e0*/  IMAD.WIDE.U32 R4, R7, 0x4, R38 ;  /* 0x0000000407047825 */ /* 0x000fe200078e0026 */
[----:B------:R-:W-:-:S09]  /*43f0*/  PLOP3.LUT P0, PT, PT, PT, PT, 0x8, 0x80 ;  /* 0x000000000080781c */ /* 0x000fd20003f0e170 */
[----:B------:R-:W-:Y:S05]  /*4400*/  @P1 BRA `(.L_x_66) ;  /* 0x0000000000101947 */ /* 0x000fea0003800000 */
[----:B------:R-:W-:Y:S02]  /*4410*/  R2UR UR4, R8 ;  /* 0x00000000080472ca */ /* 0x000fe400000e0000 */
[----:B------:R-:W-:-:S13]  /*4420*/  R2UR UR5, R9 ;  /* 0x00000000090572ca */ /* 0x000fda00000e0000 */
[----:B------:R-:W2:Y:S02]  /*4430*/  LD.E R7, desc[UR4][R4.64] ;  /* 0x0000000404077980 */ /* 0x000ea4000c101900 */
[----:B--2---:R-:W-:-:S13]  /*4440*/  ISETP.NE.AND P0, PT, R7, R28, PT ;  /* 0x0000001c0700720c */ /* 0x004fda0003f05270 */
.L_x_66:
[----:B------:R-:W-:Y:S05]  /*4450*/  BSYNC.RECONVERGENT B2 ;  /* 0x0000000000027941 */ /* 0x000fea0003800200 */
.L_x_65:
[----:B------:R-:W-:Y:S05]  /*4460*/  @!P2 BRA `(.L_x_56) ;  /* 0x000000000048a947 */ /* 0x000fea0003800000 */
[----:B------:R-:W-:Y:S01]  /*4470*/  PLOP3.LUT P1, PT, P0, PT, PT, 0x8, 0x80 ;  /* 0x000000000080781c */ /* 0x000fe2000072e170 */
[----:B------:R-:W-:Y:S01]  /*4480*/  BSSY.RECONVERGENT B2, `(.L_x_67) ;  /* 0x0000008000027945 */ /* 0x000fe20003800200 */
[----:B------:R-:W-:Y:S02]  /*4490*/  ISETP.NE.AND P2, PT, R6, 0x2, PT ;  /* 0x000000020600780c */ /* 0x000fe40003f45270 */
[----:B------:R-:W-:-:S09]  /*44a0*/  PLOP3.LUT P0, PT, PT, PT, PT, 0x8, 0x80 ;  /* 0x000000000080781c */ /* 0x000fd20003f0e170 */
[----:B------:R-:W-:Y:S05]  /*44b0*/  @P1 BRA `(.L_x_68) ;  /* 0x0000000000101947 */ /* 0x000fea0003800000 */
[----:B------:R-:W-:Y:S02]  /*44c0*/  R2UR UR4, R8 ;  /* 0x00000000080472ca */ /* 0x000fe400000e0000 */
[----:B------:R-:W-:-:S13]  /*44d0*/  R2UR UR5, R9 ;  /* 0x00000000090572ca */ /* 0x000fda00000e0000 */
[----:B------:R-:W2:Y:S02]  /*44e0*/  LD.E R7, desc[UR4][R4.64+0x4] ;  /* 0x0000040404077980 */ /* 0x000ea4000c101900 */
[----:B--2---:R-:W-:-:S13]  /*44f0*/  ISETP.NE.AND P0, PT, R7, R28, PT ;  /* 0x0000001c0700720c */ /* 0x004fda0003f05270 */
.L_x_68:
[----:B------:R-:W-:Y:S05]  /*4500*/  BSYNC.RECONVERGENT B2 ;  /* 0x0000000000027941 */ /* 0x000fea0003800200 */
.L_x_67:
[----:B------:R-:W-:Y:S05]  /*4510*/  @!P2 BRA `(.L_x_56) ;  /* 0x00000000001ca947 */ /* 0x000fea0003800000 */
[----:B------:R-:W-:Y:S05]  /*4520*/  @!P0 BREAK.RELIABLE B1 ;  /* 0x0000000000018942 */ /* 0x000fea0003800100 */
[----:B------:R-:W-:Y:S05]  /*4530*/  @!P0 BREAK.RELIABLE B0 ;  /* 0x0000000000008942 */ /* 0x000fea0003800100 */
[----:B------:R-:W-:Y:S05]  /*4540*/  @!P0 BRA `(.L_x_69) ;  /* 0x0000000000ac8947 */ /* 0x000fea0003800000 */
[----:B------:R-:W-:Y:S02]  /*4550*/  R2UR UR4, R8 ;  /* 0x00000000080472ca */ /* 0x000fe400000e0000 */
[----:B------:R-:W-:-:S13]  /*4560*/  R2UR UR5, R9 ;  /* 0x00000000090572ca */ /* 0x000fda00000e0000 */
[----:B------:R-:W2:Y:S02]  /*4570*/  LD.E R5, desc[UR4][R4.64+0x8] ;  /* 0x0000080404057980 */ /* 0x000ea4000c101900 */
[----:B--2---:R-:W-:-:S13]  /*4580*/  ISETP.NE.AND P0, PT, R5, R28, PT ;  /* 0x0000001c0500720c */ /* 0x004fda0003f05270 */
.L_x_56:
[----:B------:R-:W-:Y:S05]  /*4590*/  BSYNC.RELIABLE B1 ;  /* 0x0000000000017941 */ /* 0x000fea0003800100 */
.L_x_55:
[----:B------:R-:W-:-:S13]  /*45a0*/  ISETP.NE.AND P1, PT, R28, -0x1, PT ;  /* 0xffffffff1c00780c */ /* 0x000fda0003f25270 */
[----:B------:R-:W-:Y:S05]  /*45b0*/  @P0 BRA P1, `(.L_x_70) ;  /* 0x0000000000140947 */ /* 0x000fea0000800000 */
[----:B------:R-:W-:Y:S05]  /*45c0*/  BREAK.RELIABLE B0 ;  /* 0x0000000000007942 */ /* 0x000fea0003800100 */
[----:B------:R-:W-:Y:S05]  /*45d0*/  BRA `(.L_x_69) ;  /* 0x0000000000887947 */ /* 0x000fea0003800000 */
.L_x_49:
[----:B------:R-:W-:-:S13]  /*45e0*/  ISETP.NE.AND P0, PT, R28, -0x1, PT ;  /* 0xffffffff1c00780c */ /* 0x000fda0003f05270 */
[----:B------:R-:W-:Y:S05]  /*45f0*/  @!P0 BREAK.RELIABLE B0 ;  /* 0x0000000000008942 */ /* 0x000fea0003800100 */
[----:B------:R-:W-:Y:S05]  /*4600*/  @!P0 BRA `(.L_x_69) ;  /* 0x00000000007c8947 */ /* 0x000fea0003800000 */
.L_x_70:
[----:B------:R-:W-:Y:S05]  /*4610*/  BSYNC.RELIABLE B0 ;  /* 0x0000000000007941 */ /* 0x000fea0003800100 */
.L_x_48:
[----:B------:R-:W-:Y:S01]  /*4620*/  R2UR UR4, R8 ;  /* 0x00000000080472ca */ /* 0x000fe200000e0000 */
[----:B------:R-:W-:Y:S01]  /*4630*/  IMAD.WIDE R4, R3, 0x4, R38 ;  /* 0x0000000403047825 */ /* 0x000fe200078e0226 */
[----:B------:R-:W-:-:S13]  /*4640*/  R2UR UR5, R9 ;  /* 0x00000000090572ca */ /* 0x000fda00000e0000 */
[----:B------:R0:W-:Y:S04]  /*4650*/  ST.E desc[UR4][R4.64], R28 ;  /* 0x0000001c04007985 */ /* 0x0001e8000c101904 */
[----:B------:R-:W2:Y:S02]  /*4660*/  LDL R6, [R19] ;  /* 0x0000000013067983 */ /* 0x000ea40000100800 */
[----:B--2---:R-:W-:-:S05]  /*4670*/  VIADD R6, R6, 0x1 ;  /* 0x0000000106067836 */ /* 0x004fca0000000000 */
[----:B------:R1:W-:Y:S04]  /*4680*/  STL [R19], R6 ;  /* 0x0000000613007387 */ /* 0x0003e80000100800 */
[----:B------:R-:W2:Y:S02]  /*4690*/  LDL R11, [R0] ;  /* 0x00000000000b7983 */ /* 0x000ea40000100800 */
[----:B--2---:R-:W-:-:S05]  /*46a0*/  IMAD.WIDE R10, R11, 0x4, R44 ;  /* 0x000000040b0a7825 */ /* 0x004fca00078e022c */
[----:B------:R2:W-:Y:S04]  /*46b0*/  ST.E desc[UR4][R10.64], R28 ;  /* 0x0000001c0a007985 */ /* 0x0005e8000c101904 */
[----:B------:R-:W3:Y:S01]  /*46c0*/  LDL R3, [R0] ;  /* 0x0000000000037983 */ /* 0x000ee20000100800 */
[----:B0-----:R-:W-:Y:S01]  /*46d0*/  IMAD.MOV.U32 R4, RZ, RZ, R29 ;  /* 0x000000ffff047224 */ /* 0x001fe200078e001d */
[----:B------:R-:W-:Y:S01]  /*46e0*/  MOV R20, 0x47f0 ;  /* 0x000047f000147802 */ /* 0x000fe20000000f00 */
[----:B------:R-:W-:Y:S02]  /*46f0*/  IMAD.MOV.U32 R5, RZ, RZ, R27 ;  /* 0x000000ffff057224 */ /* 0x000fe400078e001b */
[----:B-1----:R-:W-:Y:S02]  /*4700*/  IMAD.MOV.U32 R6, RZ, RZ, R28 ;  /* 0x000000ffff067224 */ /* 0x002fe400078e001c */
[----:B------:R-:W-:-:S02]  /*4710*/  IMAD.MOV.U32 R7, RZ, RZ, R26 ;  /* 0x000000ffff077224 */ /* 0x000fc400078e001a */
[----:B------:R-:W-:Y:S02]  /*4720*/  IMAD.MOV.U32 R8, RZ, RZ, R38 ;  /* 0x000000ffff087224 */ /* 0x000fe400078e0026 */
[----:B------:R-:W-:Y:S02]  /*4730*/  IMAD.MOV.U32 R9, RZ, RZ, R39 ;  /* 0x000000ffff097224 */ /* 0x000fe400078e0027 */
[----:B--2---:R-:W-:Y:S02]  /*4740*/  IMAD.MOV.U32 R10, RZ, RZ, R25 ;  /* 0x000000ffff0a7224 */ /* 0x004fe400078e0019 */
[----:B------:R-:W-:Y:S02]  /*4750*/  IMAD.MOV.U32 R11, RZ, RZ, R24 ;  /* 0x000000ffff0b7224 */ /* 0x000fe400078e0018 */
[----:B------:R-:W-:Y:S02]  /*4760*/  IMAD.MOV.U32 R12, RZ, RZ, R44 ;  /* 0x000000ffff0c7224 */ /* 0x000fe400078e002c */
[----:B------:R-:W-:-:S02]  /*4770*/  IMAD.MOV.U32 R13, RZ, RZ, R45 ;  /* 0x000000ffff0d7224 */ /* 0x000fc400078e002d */
[----:B------:R-:W-:Y:S02]  /*4780*/  IMAD.MOV.U32 R14, RZ, RZ, R23 ;  /* 0x000000ffff0e7224 */ /* 0x000fe400078e0017 */
[----:B------:R-:W-:Y:S02]  /*4790*/  IMAD.MOV.U32 R15, RZ, RZ, R22 ;  /* 0x000000ffff0f7224 */ /* 0x000fe400078e0016 */
[----:B------:R-:W-:Y:S02]  /*47a0*/  IMAD.MOV.U32 R21, RZ, RZ, 0x0 ;  /* 0x00000000ff157424 */ /* 0x000fe400078e00ff */
[----:B---3--:R-:W-:-:S05]  /*47b0*/  VIADD R3, R3, 0x1 ;  /* 0x0000000103037836 */ /* 0x008fca0000000000 */
[----:B------:R0:W-:Y:S04]  /*47c0*/  STL [R0], R3 ;  /* 0x0000000300007387 */ /* 0x0001e80000100800 */
[----:B------:R0:W-:Y:S02]  /*47d0*/  STL.64 [R1], R16 ;  /* 0x0000001001007387 */ /* 0x0001e40000100a00 */
[----:B0-----:R-:W-:Y:S05]  /*47e0*/  CALL.REL.NOINC `($_Z17encontrar_caminosPciiiiPi$_Z13buscar_caminoPciiPiS0_S0_S0_ii) ;  /* 0xffffffe8002c7944 */ /* 0x001fea0003c3ffff */
[----:B------:R0:W5:Y:S02]  /*47f0*/  LDL R3, [R19] ;  /* 0x0000000013037983 */ /* 0x0001640000100800 */
.L_x_69:
[----:B------:R-:W-:Y:S05]  /*4800*/  BSYNC.RECONVERGENT B6 ;  /* 0x0000000000067941 */ /* 0x000fea0003800200 */
.L_x_47:
[----:B------:R-:W1:Y:S01]  /*4810*/  LDC.64 R10, c[0x0][0x358] ;  /* 0x0000d600ff0a7b82 */ /* 0x000e620000000a00 */
[----:B-----5:R-:W-:Y:S01]  /*4820*/  ISETP.GE.AND P0, PT, R3, 0x1, PT ;  /* 0x000000010300780c */ /* 0x020fe20003f06270 */
[----:B------:R-:W-:Y:S01]  /*4830*/  BSSY.RECONVERGENT B6, `(.L_x_71) ;  /* 0x000012f000067945 */ /* 0x000fe20003800200 */
[----:B------:R-:W-:-:S03]  /*4840*/  IADD3 R36, P1, PT, R29, R28, RZ ;  /* 0x0000001c1d247210 */ /* 0x000fc60007f3e0ff */
[----:B------:R-:W-:Y:S01]  /*4850*/  BSSY.RELIABLE B0, `(.L_x_72) ;  /* 0x00000fe000007945 */ /* 0x000fe20003800100 */
[C---:B------:R-:W-:Y:S01]  /*4860*/  IMAD.IADD R8, R28.reuse, 0x1, -R17 ;  /* 0x000000011c087824 */ /* 0x040fe200078e0a11 */
[C---:B------:R-:W-:Y:S01]  /*4870*/  VIADDMNMX R0, R28.reuse, -R17, 0xffffffff, !PT ;  /* 0xffffffff1c007446 */ /* 0x040fe20007800911 */
[----:B------:R-:W-:Y:S01]  /*4880*/  IMAD.MOV.U32 R4, RZ, RZ, R38 ;  /* 0x000000ffff047224 */ /* 0x000fe200078e0026 */
[----:B------:R-:W-:Y:S01]  /*4890*/  LEA.HI.X.SX32 R37, R28, R27, 0x1, P1 ;  /* 0x0000001b1c257211 */ /* 0x000fe200008f0eff */
[----:B------:R-:W-:-:S03]  /*48a0*/  IMAD.MOV.U32 R5, RZ, RZ, R39 ;  /* 0x000000ffff057224 */ /* 0x000fc600078e0027 */
[----:B------:R-:W-:Y:S05]  /*48b0*/  @!P0 BRA `(.L_x_73) ;  /* 0x0000000c00d08947 */ /* 0x000fea0003800000 */
        /* <DEDUP_REMOVED lines=10> */
.L_x_78:
[----:B------:R-:W-:Y:S01]  /*4960*/  PLOP3.LUT P1, PT, P0, PT, PT, 0x8, 0x80 ;  /* 0x000000000080781c */ /* 0x000fe2000072e170 */
[----:B------:R-:W-:Y:S01]  /*4970*/  VIADD R12, R12, 0x10 ;  /* 0x000000100c0c7836 */ /* 0x000fe20000000000 */
[----:B------:R-:W-:Y:S01]  /*4980*/  BSSY.RECONVERGENT B2, `(.L_x_76) ;  /* 0x0000061000027945 */ /* 0x000fe20003800200 */
[----:B------:R-:W-:-:S03]  /*4990*/  PLOP3.LUT P0, PT, PT, PT, PT, 0x8, 0x80 ;  /* 0x000000000080781c */ /* 0x000fc60003f0e170 */
[----:B------:R-:W-:-:S07]  /*49a0*/  ISETP.NE.AND P2, PT, R12, RZ, PT ;  /* 0x000000ff0c00720c */ /* 0x000fce0003f45270 */
[----:B------:R-:W-:Y:S06]  /*49b0*/  @P1 BRA `(.L_x_77) ;  /* 0x0000000400741947 */ /* 0x000fec0003800000 */
[----:B-1----:R-:W-:Y:S02]  /*49c0*/  R2UR UR4, R10 ;  /* 0x000000000a0472ca */ /* 0x002fe400000e0000 */
        /* <DEDUP_REMOVED lines=92> */
.L_x_77:
[----:B------:R-:W-:Y:S05]  /*4f90*/  BSYNC.RECONVERGENT B2 ;  /* 0x0000000000027941 */ /* 0x000fea0003800200 */
.L_x_76:
[----:B------:R-:W-:-:S05]  /*4fa0*/  IADD3 R6, P1, PT, R6, 0x40, RZ ;  /* 0x0000004006067810 */ /* 0x000fca0007f3e0ff */
[----:B------:R-:W-:Y:S01]  /*4fb0*/  IMAD.X R7, RZ, RZ, R7, P1 ;  /* 0x000000ffff077224 */ /* 0x000fe200008e0607 */
[----:B------:R-:W-:Y:S07]  /*4fc0*/  @P2 BRA `(.L_x_78) ;  /* 0xfffffff800642947 */ /* 0x000fee000383ffff */
.L_x_75:
[----:B------:R-:W-:Y:S05]  /*4fd0*/  BSYNC.RECONVERGENT B1 ;  /* 0x0000000000017941 */ /* 0x000fea0003800200 */
.L_x_74:
        /* <DEDUP_REMOVED lines=10> */
[----:B-1----:R-:W-:Y:S01]  /*5080*/  R2UR UR4, R10 ;  /* 0x000000000a0472ca */ /* 0x002fe200000e0000 */
        /* <DEDUP_REMOVED lines=45> */
.L_x_84:
[----:B------:R-:W-:Y:S05]  /*5360*/  BSYNC.RECONVERGENT B3 ;  /* 0x0000000000037941 */ /* 0x000fea0003800200 */
.L_x_83:
[----:B------:R-:W-:-:S07]  /*5370*/  VIADD R9, R9, 0x8 ;  /* 0x0000000809097836 */ /* 0x000fce0000000000 */
.L_x_82:
[----:B------:R-:W-:Y:S05]  /*5380*/  BSYNC.RECONVERGENT B2 ;  /* 0x0000000000027941 */ /* 0x000fea0003800200 */
.L_x_81:
        /* <DEDUP_REMOVED lines=31> */
.L_x_88:
[----:B------:R-:W-:Y:S05]  /*5580*/  BSYNC.RECONVERGENT B3 ;  /* 0x0000000000037941 */ /* 0x000fea0003800200 */
.L_x_87:
[----:B------:R-:W-:-:S07]  /*5590*/  VIADD R9, R9, 0x4 ;  /* 0x0000000409097836 */ /* 0x000fce0000000000 */
.L_x_86:
[----:B------:R-:W-:Y:S05]  /*55a0*/  BSYNC.RECONVERGENT B2 ;  /* 0x0000000000027941 */ /* 0x000fea0003800200 */
.L_x_85:
        /* <DEDUP_REMOVED lines=8> */
[----:B-1----:R-:W-:Y:S02]  /*5630*/  R2UR UR4, R10 ;  /* 0x000000000a0472ca */ /* 0x002fe400000e0000 */
[----:B------:R-:W-:-:S13]  /*5640*/  R2UR UR5, R11 ;  /* 0x000000000b0572ca */ /* 0x000fda00000e0000 */
[----:B------:R-:W2:Y:S02]  /*5650*/  LD.E R9, desc[UR4][R6.64] ;  /* 0x0000000406097980 */ /* 0x000ea4000c101900 */
[----:B--2---:R-:W-:-:S13]  /*5660*/  ISETP.NE.AND P0, PT, R9, R0, PT ;  /* 0x000000000900720c */ /* 0x004fda0003f05270 */
.L_x_90:
[----:B------:R-:W-:Y:S05]  /*5670*/  BSYNC.RECONVERGENT B2 ;  /* 0x0000000000027941 */ /* 0x000fea0003800200 */
.L_x_89:
[----:B------:R-:W-:Y:S05]  /*5680*/  @!P2 BRA `(.L_x_80) ;  /* 0x000000000048a947 */ /* 0x000fea0003800000 */
[----:B------:R-:W-:Y:S01]  /*5690*/  PLOP3.LUT P1, PT, P0, PT, PT, 0x8, 0x80 ;  /* 0x000000000080781c */ /* 0x000fe2000072e170 */
[----:B------:R-:W-:Y:S01]  /*56a0*/  BSSY.RECONVERGENT B2, `(.L_x_91) ;  /* 0x0000008000027945 */ /* 0x000fe20003800200 */
[----:B------:R-:W-:Y:S02]  /*56b0*/  ISETP.NE.AND P2, PT, R12, 0x2, PT ;  /* 0x000000020c00780c */ /* 0x000fe40003f45270 */
[----:B------:R-:W-:-:S09]  /*56c0*/  PLOP3.LUT P0, PT, PT, PT, PT, 0x8, 0x80 ;  /* 0x000000000080781c */ /* 0x000fd20003f0e170 */
[----:B------:R-:W-:Y:S05]  /*56d0*/  @P1 BRA `(.L_x_92) ;  /* 0x0000000000101947 */ /* 0x000fea0003800000 */
[----:B-1----:R-:W-:Y:S02]  /*56e0*/  R2UR UR4, R10 ;  /* 0x000000000a0472ca */ /* 0x002fe400000e0000 */
[----:B------:R-:W-:-:S13]  /*56f0*/  R2UR UR5, R11 ;  /* 0x000000000b0572ca */ /* 0x000fda00000e0000 */
[----:B------:R-:W2:Y:S02]  /*5700*/  LD.E R9, desc[UR4][R6.64+0x4] ;  /* 0x0000040406097980 */ /* 0x000ea4000c101900 */
[----:B--2---:R-:W-:-:S13]  /*5710*/  ISETP.NE.AND P0, PT, R9, R0, PT ;  /* 0x000000000900720c */ /* 0x004fda0003f05270 */
.L_x_92:
[----:B------:R-:W-:Y:S05]  /*5720*/  BSYNC.RECONVERGENT B2 ;  /* 0x0000000000027941 */ /* 0x000fea0003800200 */
.L_x_91:
[----:B------:R-:W-:Y:S05]  /*5730*/  @!P2 BRA `(.L_x_80) ;  /* 0x00000000001ca947 */ /* 0x000fea0003800000 */
[----:B------:R-:W-:Y:S05]  /*5740*/  @!P0 BREAK.RELIABLE B1 ;  /* 0x0000000000018942 */ /* 0x000fea0003800100 */
[----:B------:R-:W-:Y:S05]  /*5750*/  @!P0 BREAK.RELIABLE B0 ;  /* 0x0000000000008942 */ /* 0x000fea0003800100 */
[----:B------:R-:W-:Y:S05]  /*5760*/  @!P0 BRA `(.L_x_93) ;  /* 0x0000000000ec8947 */ /* 0x000fea0003800000 */
[----:B-1----:R-:W-:Y:S02]  /*5770*/  R2UR UR4, R10 ;  /* 0x000000000a0472ca */ /* 0x002fe400000e0000 */
[----:B------:R-:W-:-:S13]  /*5780*/  R2UR UR5, R11 ;  /* 0x000000000b0572ca */ /* 0x000fda00000e0000 */
[----:B------:R-:W2:Y:S02]  /*5790*/  LD.E R7, desc[UR4][R6.64+0x8] ;  /* 0x0000080406077980 */ /* 0x000ea4000c101900 */
[----:B--2---:R-:W-:-:S13]  /*57a0*/  ISETP.NE.AND P0, PT, R7, R0, PT ;  /* 0x000000000700720c */ /* 0x004fda0003f05270 */
.L_x_80:
[----:B------:R-:W-:Y:S05]  /*57b0*/  BSYNC.RELIABLE B1 ;  /* 0x0000000000017941 */ /* 0x000fea0003800100 */
.L_x_79:
[----:B------:R-:W-:-:S13]  /*57c0*/  ISETP.GT.AND P1, PT, R8, -0x1, PT ;  /* 0xffffffff0800780c */ /* 0x000fda0003f24270 */
[----:B------:R-:W-:Y:S05]  /*57d0*/  @P0 BRA P1, `(.L_x_94) ;  /* 0x0000000000140947 */ /* 0x000fea0000800000 */
[----:B------:R-:W-:Y:S05]  /*57e0*/  BREAK.RELIABLE B0 ;  /* 0x0000000000007942 */ /* 0x000fea0003800100 */
[----:B------:R-:W-:Y:S05]  /*57f0*/  BRA `(.L_x_93) ;  /* 0x0000000000c87947 */ /* 0x000fea0003800000 */
.L_x_73:
[----:B------:R-:W-:-:S13]  /*5800*/  ISETP.GE.AND P0, PT, R8, RZ, PT ;  /* 0x000000ff0800720c */ /* 0x000fda0003f06270 */
[----:B------:R-:W-:Y:S05]  /*5810*/  @!P0 BREAK.RELIABLE B0 ;  /* 0x0000000000008942 */ /* 0x000fea0003800100 */
[----:B------:R-:W-:Y:S05]  /*5820*/  @!P0 BRA `(.L_x_93) ;  /* 0x0000000000bc8947 */ /* 0x000fea0003800000 */
.L_x_94:
[----:B------:R-:W-:Y:S05]  /*5830*/  BSYNC.RELIABLE B0 ;  /* 0x0000000000007941 */ /* 0x000fea0003800100 */
.L_x_72:
[C---:B-1----:R-:W-:Y:S01]  /*5840*/  R2UR UR4, R10.reuse ;  /* 0x000000000a0472ca */ /* 0x042fe200000e0000 */
[----:B------:R-:W-:Y:S01]  /*5850*/  IMAD.WIDE R6, R3, 0x4, R4 ;  /* 0x0000000403067825 */ /* 0x000fe200078e0204 */
[C---:B------:R-:W-:Y:S02]  /*5860*/  R2UR UR5, R11.reuse ;  /* 0x000000000b0572ca */ /* 0x040fe400000e0000 */
[----:B------:R-:W-:Y:S02]  /*5870*/  R2UR UR6, R10 ;  /* 0x000000000a0672ca */ /* 0x000fe400000e0000 */
[----:B------:R-:W-:Y:S02]  /*5880*/  R2UR UR7, R11 ;  /* 0x000000000b0772ca */ /* 0x000fe400000e0000 */
[----:B------:R-:W-:-:S07]  /*5890*/  IADD3 R4, P0, PT, R0, R29, RZ ;  /* 0x0000001d00047210 */ /* 0x000fce0007f1e0ff */
[----:B------:R2:W-:Y:S04]  /*58a0*/  ST.E desc[UR4][R6.64], R0 ;  /* 0x0000000006007985 */ /* 0x0005e8000c101904 */
[----:B------:R-:W3:Y:S01]  /*58b0*/  LDL R3, [R19] ;  /* 0x0000000013037983 */ /* 0x000ee20000100800 */
[----:B------:R-:W-:-:S03]  /*58c0*/  LEA.HI.X.SX32 R5, R0, R27, 0x1, P0 ;  /* 0x0000001b00057211 */ /* 0x000fc600000f0eff */
[----:B------:R-:W4:Y:S04]  /*58d0*/  LDG.E.U8 R8, desc[UR4][R36.64] ;  /* 0x0000000424087981 */ /* 0x000f28000c1e1100 */
[----:B------:R-:W4:Y:S01]  /*58e0*/  LDG.E.U8 R5, desc[UR6][R4.64] ;  /* 0x0000000604057981 */ /* 0x000f22000c1e1100 */
[----:B---3--:R-:W-:-:S05]  /*58f0*/  VIADD R3, R3, 0x1 ;  /* 0x0000000103037836 */ /* 0x008fca0000000000 */
[----:B------:R2:W-:Y:S01]  /*5900*/  STL [R19], R3 ;  /* 0x0000000313007387 */ /* 0x0005e20000100800 */
[----:B----4-:R-:W-:-:S13]  /*5910*/  ISETP.NE.AND P0, PT, R8, R5, PT ;  /* 0x000000050800720c */ /* 0x010fda0003f05270 */
[----:B--2---:R-:W-:Y:S05]  /*5920*/  @P0 BRA `(.L_x_93) ;  /* 0x00000000007c0947 */ /* 0x004fea0003800000 */
[----:B------:R-:W1:Y:S02]  /*5930*/  LDCU UR4, c[0x0][0x2f8] ;  /* 0x00005f00ff0477ac */ /* 0x000e640008000800 */
[----:B-1----:R-:W-:-:S05]  /*5940*/  VIADD R14, R23, -UR4 ;  /* 0x80000004170e7c36 */ /* 0x002fca0008000000 */
[----:B------:R-:W2:Y:S01]  /*5950*/  LDL R3, [R14] ;  /* 0x000000000e037983 */ /* 0x000ea20000100800 */
[----:B------:R-:W-:Y:S01]  /*5960*/  R2UR UR4, R10 ;  /* 0x000000000a0472ca */ /* 0x000fe200000e0000 */
[----:B------:R-:W-:Y:S01]  /*5970*/  IMAD.MOV.U32 R10, RZ, RZ, R44 ;  /* 0x000000ffff0a7224 */ /* 0x000fe200078e002c */
[----:B------:R-:W-:Y:S01]  /*5980*/  R2UR UR5, R11 ;  /* 0x000000000b0572ca */ /* 0x000fe200000e0000 */
[----:B------:R-:W-:Y:S02]  /*5990*/  IMAD.MOV.U32 R11, RZ, RZ, R45 ;  /* 0x000000ffff0b7224 */ /* 0x000fe400078e002d */
[----:B--2---:R-:W-:-:S10]  /*59a0*/  IMAD.WIDE R10, R3, 0x4, R10 ;  /* 0x00000004030a7825 */ /* 0x004fd400078e020a */
[----:B------:R1:W-:Y:S04]  /*59b0*/  ST.E desc[UR4][R10.64], R0 ;  /* 0x000000000a007985 */ /* 0x0003e8000c101904 */
[----:B------:R-:W2:Y:S01]  /*59c0*/  LDL R3, [R14] ;  /* 0x000000000e037983 */ /* 0x000ea20000100800 */
[----:B------:R-:W-:Y:S01]  /*59d0*/  IMAD.MOV.U32 R6, RZ, RZ, R0 ;  /* 0x000000ffff067224 */ /* 0x000fe200078e0000 */
[----:B------:R-:W-:Y:S01]  /*59e0*/  MOV R20, 0x5af0 ;  /* 0x00005af000147802 */ /* 0x000fe20000000f00 */
[----:B------:R-:W-:Y:S02]  /*59f0*/  IMAD.MOV.U32 R4, RZ, RZ, R29 ;  /* 0x000000ffff047224 */ /* 0x000fe400078e001d */
[----:B------:R-:W-:Y:S02]  /*5a00*/  IMAD.MOV.U32 R5, RZ, RZ, R27 ;  /* 0x000000ffff057224 */ /* 0x000fe400078e001b */
[----:B------:R-:W-:-:S02]  /*5a10*/  IMAD.MOV.U32 R7, RZ, RZ, R26 ;  /* 0x000000ffff077224 */ /* 0x000fc400078e001a */
[----:B------:R-:W-:Y:S02]  /*5a20*/  IMAD.MOV.U32 R8, RZ, RZ, R38 ;  /* 0x000000ffff087224 */ /* 0x000fe400078e0026 */
[----:B------:R-:W-:Y:S02]  /*5a30*/  IMAD.MOV.U32 R9, RZ, RZ, R39 ;  /* 0x000000ffff097224 */ /* 0x000fe400078e0027 */
[----:B-1----:R-:W-:Y:S02]  /*5a40*/  IMAD.MOV.U32 R10, RZ, RZ, R25 ;  /* 0x000000ffff0a7224 */ /* 0x002fe400078e0019 */
[----:B------:R-:W-:Y:S02]  /*5a50*/  IMAD.MOV.U32 R11, RZ, RZ, R24 ;  /* 0x000000ffff0b7224 */ /* 0x000fe400078e0018 */
[----:B------:R-:W-:Y:S02]  /*5a60*/  IMAD.MOV.U32 R12, RZ, RZ, R44 ;  /* 0x000000ffff0c7224 */ /* 0x000fe400078e002c */
[----:B------:R-:W-:-:S02]  /*5a70*/  IMAD.MOV.U32 R13, RZ, RZ, R45 ;  /* 0x000000ffff0d7224 */ /* 0x000fc400078e002d */
[----:B------:R-:W-:Y:S02]  /*5a80*/  IMAD.MOV.U32 R15, RZ, RZ, R22 ;  /* 0x000000ffff0f7224 */ /* 0x000fe400078e0016 */
[----:B------:R-:W-:Y:S02]  /*5a90*/  IMAD.MOV.U32 R21, RZ, RZ, 0x0 ;  /* 0x00000000ff157424 */ /* 0x000fe400078e00ff */
[----:B--2---:R-:W-:-:S05]  /*5aa0*/  VIADD R3, R3, 0x1 ;  /* 0x0000000103037836 */ /* 0x004fca0000000000 */
[----:B------:R1:W-:Y:S04]  /*5ab0*/  STL [R14], R3 ;  /* 0x000000030e007387 */ /* 0x0003e80000100800 */
[----:B------:R2:W-:Y:S01]  /*5ac0*/  STL.64 [R1], R16 ;  /* 0x0000001001007387 */ /* 0x0005e20000100a00 */
[----:B-1----:R-:W-:-:S07]  /*5ad0*/  IMAD.MOV.U32 R14, RZ, RZ, R23 ;  /* 0x000000ffff0e7224 */ /* 0x002fce00078e0017 */
[----:B0-2---:R-:W-:Y:S05]  /*5ae0*/  CALL.REL.NOINC `($_Z17encontrar_caminosPciiiiPi$_Z13buscar_caminoPciiPiS0_S0_S0_ii) ;  /* 0xffffffd4006c7944 */ /* 0x005fea0003c3ffff */
[----:B------:R-:W0:Y:S02]  /*5af0*/  LDCU UR4, c[0x0][0x2f8] ;  /* 0x00005f00ff0477ac */ /* 0x000e240008000800 */
[----:B0-----:R-:W-:-:S06]  /*5b00*/  VIADD R3, R25, -UR4 ;  /* 0x8000000419037c36 */ /* 0x001fcc0008000000 */
[----:B------:R-:W5:Y:S02]  /*5b10*/  LDL R3, [R3] ;  /* 0x0000000003037983 */ /* 0x000f640000100800 */
.L_x_93:
[----:B------:R-:W-:Y:S05]  /*5b20*/  BSYNC.RECONVERGENT B6 ;  /* 0x0000000000067941 */ /* 0x000fea0003800200 */
.L_x_71:
[----:B------:R-:W2:Y:S01]  /*5b30*/  LDC.64 R46, c[0x0][0x358] ;  /* 0x0000d600ff2e7b82 */ /* 0x000ea20000000a00 */
[----:B-----5:R-:W-:Y:S01]  /*5b40*/  ISETP.GE.AND P1, PT, R3, 0x1, PT ;  /* 0x000000010300780c */ /* 0x020fe20003f26270 */
[----:B------:R-:W-:Y:S01]  /*5b50*/  IMAD R5, R16, R17, RZ ;  /* 0x0000001110057224 */ /* 0x000fe200078e02ff */
[----:B------:R-:W-:Y:S01]  /*5b60*/  BSSY.RECONVERGENT B6, `(.L_x_95) ;  /* 0x000012d000067945 */ /* 0x000fe20003800200 */
[----:B------:R-:W-:-:S03]  /*5b70*/  IMAD.IADD R0, R17, 0x1, R28 ;  /* 0x0000000111007824 */ /* 0x000fc600078e021c */
[----:B------:R-:W-:Y:S02]  /*5b80*/  BSSY.RELIABLE B0, `(.L_x_96) ;  /* 0x00000fd000007945 */ /* 0x000fe40003800100 */
[----:B------:R-:W-:-:S04]  /*5b90*/  ISETP.GE.AND P0, PT, R0, R5, PT ;  /* 0x000000050000720c */ /* 0x000fc80003f06270 */
[----:B------:R-:W-:Y:S01]  /*5ba0*/  SEL R0, R0, 0xffffffff, !P0 ;  /* 0xffffffff00007807 */ /* 0x000fe20004000000 */
[----:B------:R-:W-:Y:S08]  /*5bb0*/  @!P1 BRA `(.L_x_97) ;  /* 0x0000000c00d89947 */ /* 0x000ff00003800000 */
        /* <DEDUP_REMOVED lines=10> */
.L_x_102:
[----:B------:R-:W-:Y:S01]  /*5c60*/  PLOP3.LUT P1, PT, P0, PT, PT, 0x8, 0x80 ;  /* 0x000000000080781c */ /* 0x000fe2000072e170 */
[----:B------:R-:W-:Y:S01]  /*5c70*/  VIADD R6, R6, 0x10 ;  /* 0x0000001006067836 */ /* 0x000fe20000000000 */
[----:B------:R-:W-:Y:S01]  /*5c80*/  BSSY.RECONVERGENT B2, `(.L_x_100) ;  /* 0x0000061000027945 */ /* 0x000fe20003800200 */
[----:B------:R-:W-:-:S03]  /*5c90*/  PLOP3.LUT P0, PT, PT, PT, PT, 0x8, 0x80 ;  /* 0x000000000080781c */ /* 0x000fc60003f0e170 */
[----:B------:R-:W-:-:S07]  /*5ca0*/  ISETP.NE.AND P2, PT, R6, RZ, PT ;  /* 0x000000ff0600720c */ /* 0x000fce0003f45270 */
[----:B------:R-:W-:Y:S06]  /*5cb0*/  @P1 BRA `(.L_x_101) ;  /* 0x0000000400741947 */ /* 0x000fec0003800000 */
[----:B--2---:R-:W-:Y:S02]  /*5cc0*/  R2UR UR4, R46 ;  /* 0x000000002e0472ca */ /* 0x004fe400000e0000 */
        /* <DEDUP_REMOVED lines=92> */
.L_x_101:
[----:B------:R-:W-:Y:S05]  /*6290*/  BSYNC.RECONVERGENT B2 ;  /* 0x0000000000027941 */ /* 0x000fea0003800200 */
.L_x_100:
[----:B------:R-:W-:-:S05]  /*62a0*/  IADD3 R4, P1, PT, R4, 0x40, RZ ;  /* 0x0000004004047810 */ /* 0x000fca0007f3e0ff */
[----:B------:R-:W-:Y:S01]  /*62b0*/  IMAD.X R5, RZ, RZ, R5, P1 ;  /* 0x000000ffff057224 */ /* 0x000fe200008e0605 */
[----:B------:R-:W-:Y:S07]  /*62c0*/  @P2 BRA `(.L_x_102) ;  /* 0xfffffff800642947 */ /* 0x000fee000383ffff */
.L_x_99:
[----:B------:R-:W-:Y:S05]  /*62d0*/  BSYNC.RECONVERGENT B1 ;  /* 0x0000000000017941 */ /* 0x000fea0003800200 */
.L_x_98:
[----:B------:R-:W-:Y:S01]  /*62e0*/  LOP3.LUT P1, R4, R3, 0xf, RZ, 0xc0, !PT ;  /* 0x0000000f03047812 */ /* 0x000fe2000782c0ff */
[----:B------:R-:W-:-:S12]  /*62f0*/  BSSY.RELIABLE B1, `(.L_x_103) ;  /* 0x000007e000017945 */ /* 0x000fd80003800100 */
[----:B------:R-:W-:Y:S05]  /*6300*/  @!P1 BRA `(.L_x_104) ;  /* 0x0000000400f09947 */ /* 0x000fea0003800000 */
[----:B------:R-:W-:Y:S01]  /*6310*/  ISETP.GE.U32.AND P1, PT, R4, 0x8, PT ;  /* 0x000000080400780c */ /* 0x000fe20003f26070 */
[----:B------:R-:W-:Y:S01]  /*6320*/  BSSY.RECONVERGENT B2, `(.L_x_105) ;  /* 0x0000037000027945 */ /* 0x000fe20003800200 */
[----:B------:R-:W-:-:S11]  /*6330*/  LOP3.LUT R6, R3, 0x7, RZ, 0xc0, !PT ;  /* 0x0000000703067812 */ /* 0x000fd600078ec0ff */
[----:B------:R-:W-:Y:S05]  /*6340*/  @!P1 BRA `(.L_x_106) ;  /* 0x0000000000d09947 */ /* 0x000fea0003800000 */
[----:B------:R-:W-:Y:S01]  /*6350*/  PLOP3.LUT P1, PT, P0, PT, PT, 0x8, 0x80 ;  /* 0x000000000080781c */ /* 0x000fe2000072e170 */
[----:B------:R-:W-:Y:S01]  /*6360*/  BSSY.RECONVERGENT B3, `(.L_x_107) ;  /* 0x0000031000037945 */ /* 0x000fe20003800200 */
[----:B------:R-:W-:-:S11]  /*6370*/  PLOP3.LUT P0, PT, PT, PT, PT, 0x8, 0x80 ;  /* 0x000000000080781c */ /* 0x000fd60003f0e170 */
[----:B------:R-:W-:Y:S05]  /*6380*/  @P1 BRA `(.L_x_108) ;  /* 0x0000000000b81947 */ /* 0x000fea0003800000 */
[----:B--2---:R-:W-:Y:S01]  /*6390*/  R2UR UR4, R46 ;  /* 0x000000002e0472ca */ /* 0x004fe200000e0000 */
        /* <DEDUP_REMOVED lines=45> */
.L_x_108:
[----:B------:R-:W-:Y:S05]  /*6670*/  BSYNC.RECONVERGENT B3 ;  /* 0x0000000000037941 */ /* 0x000fea0003800200 */
.L_x_107:
[----:B------:R-:W-:-:S07]  /*6680*/  VIADD R7, R7, 0x8 ;  /* 0x0000000807077836 */ /* 0x000fce0000000000 */
.L_x_106:
[----:B------:R-:W-:Y:S05]  /*6690*/  BSYNC.RECONVERGENT B2 ;  /* 0x0000000000027941 */ /* 0x000fea0003800200 */
.L_x_105:
[----:B------:R-:W-:-:S13]  /*66a0*/  ISETP.NE.AND P1, PT, R6, RZ, PT ;  /* 0x000000ff0600720c */ /* 0x000fda0003f25270 */
        /* <DEDUP_REMOVED lines=31> */
.L_x_112:
[----:B------:R-:W-:Y:S05]  /*68a0*/  BSYNC.RECONVERGENT B3 ;  /* 0x0000000000037941 */ /* 0x000fea0003800200 */
.L_x_111:
[----:B------:R-:W-:-:S07]  /*68b0*/  VIADD R7, R7, 0x4 ;  /* 0x0000000407077836 */ /* 0x000fce0000000000 */
.L_x_110:
[----:B------:R-:W-:Y:S05]  /*68c0*/  BSYNC.RECONVERGENT B2 ;  /* 0x0000000000027941 */ /* 0x000fea0003800200 */
.L_x_109:
[----:B------:R-:W-:-:S13]  /*68d0*/  ISETP.NE.AND P1, PT, R6, RZ, PT ;  /* 0x000000ff0600720c */ /* 0x000fda0003f25270 */
[----:B------:R-:W-:Y:S05]  /*68e0*/  @!P1 BRA `(.L_x_104) ;  /* 0x0000000000789947 */ /* 0x000fea0003800000 */
[----:B------:R-:W-:Y:S01]  /*68f0*/  PLOP3.LUT P1, PT, P0, PT, PT, 0x8, 0x80 ;  /* 0x000000000080781c */ /* 0x000fe2000072e170 */
[----:B------:R-:W-:Y:S01]  /*6900*/  BSSY.RECONVERGENT B2, `(.L_x_113) ;  /* 0x0000009000027945 */ /* 0x000fe20003800200 */
[----:B------:R-:W-:Y:S01]  /*6910*/  ISETP.NE.AND P2, PT, R6, 0x1, PT ;  /* 0x000000010600780c */ /* 0x000fe20003f45270 */
[----:B------:R-:W-:Y:S01]  /*6920*/  IMAD.WIDE.U32 R4, R7, 0x4, R38 ;  /* 0x0000000407047825 */ /* 0x000fe200078e0026 */
[----:B------:R-:W-:-:S09]  /*6930*/  PLOP3.LUT P0, PT, PT, PT, PT, 0x8, 0x80 ;  /* 0x000000000080781c */ /* 0x000fd20003f0e170 */
[----:B------:R-:W-:Y:S05]  /*6940*/  @P1 BRA `(.L_x_114) ;  /* 0x0000000000101947 */ /* 0x000fea0003800000 */
[----:B--2---:R-:W-:Y:S02]  /*6950*/  R2UR UR4, R46 ;  /* 0x000000002e0472ca */ /* 0x004fe400000e0000 */
[----:B------:R-:W-:-:S13]  /*6960*/  R2UR UR5, R47 ;  /* 0x000000002f0572ca */ /* 0x000fda00000e0000 */
[----:B------:R-:W2:Y:S02]  /*6970*/  LD.E R7, desc[UR4][R4.64] ;  /* 0x0000000404077980 */ /* 0x000ea4000c101900 */
[----:B--2---:R-:W-:-:S13]  /*6980*/  ISETP.NE.AND P0, PT, R7, R0, PT ;  /* 0x000000000700720c */ /* 0x004fda0003f05270 */
.L_x_114:
[----:B------:R-:W-:Y:S05]  /*6990*/  BSYNC.RECONVERGENT B2 ;  /* 0x0000000000027941 */ /* 0x000fea0003800200 */
.L_x_113:
[----:B------:R-:W-:Y:S05]  /*69a0*/  @!P2 BRA `(.L_x_104) ;  /* 0x000000000048a947 */ /* 0x000fea0003800000 */
[----:B------:R-:W-:Y:S01]  /*69b0*/  PLOP3.LUT P1, PT, P0, PT, PT, 0x8, 0x80 ;  /* 0x000000000080781c */ /* 0x000fe2000072e170 */
[----:B------:R-:W-:Y:S01]  /*69c0*/  BSSY.RECONVERGENT B2, `(.L_x_115) ;  /* 0x0000008000027945 */ /* 0x000fe20003800200 */
[----:B------:R-:W-:Y:S02]  /*69d0*/  ISETP.NE.AND P2, PT, R6, 0x2, PT ;  /* 0x000000020600780c */ /* 0x000fe40003f45270 */
[----:B------:R-:W-:-:S09]  /*69e0*/  PLOP3.LUT P0, PT, PT, PT, PT, 0x8, 0x80 ;  /* 0x000000000080781c */ /* 0x000fd20003f0e170 */
[----:B------:R-:W-:Y:S05]  /*69f0*/  @P1 BRA `(.L_x_116) ;  /* 0x0000000000101947 */ /* 0x000fea0003800000 */
[----:B--2---:R-:W-:Y:S02]  /*6a00*/  R2UR UR4, R46 ;  /* 0x000000002e0472ca */ /* 0x004fe400000e0000 */
[----:B------:R-:W-:-:S13]  /*6a10*/  R2UR UR5, R47 ;  /* 0x000000002f0572ca */ /* 0x000fda00000e0000 */
[----:B------:R-:W2:Y:S02]  /*6a20*/  LD.E R7, desc[UR4][R4.64+0x4] ;  /* 0x0000040404077980 */ /* 0x000ea4000c101900 */
[----:B--2---:R-:W-:-:S13]  /*6a30*/  ISETP.NE.AND P0, PT, R7, R0, PT ;  /* 0x000000000700720c */ /* 0x004fda0003f05270 */
.L_x_116:
[----:B------:R-:W-:Y:S05]  /*6a40*/  BSYNC.RECONVERGENT B2 ;  /* 0x0000000000027941 */ /* 0x000fea0003800200 */
.L_x_115:
[----:B------:R-:W-:Y:S05]  /*6a50*/  @!P2 BRA `(.L_x_104) ;  /* 0x00000000001ca947 */ /* 0x000fea0003800000 */
[----:B------:R-:W-:Y:S05]  /*6a60*/  @!P0 BREAK.RELIABLE B1 ;  /* 0x0000000000018942 */ /* 0x000fea0003800100 */
[----:B------:R-:W-:Y:S05]  /*6a70*/  @!P0 BREAK.RELIABLE B0 ;  /* 0x0000000000008942 */ /* 0x000fea0003800100 */
[----:B------:R-:W-:Y:S05]  /*6a80*/  @!P0 BRA `(.L_x_117) ;  /* 0x0000000000e88947 */ /* 0x000fea0003800000 */
[----:B--2---:R-:W-:Y:S02]  /*6a90*/  R2UR UR4, R46 ;  /* 0x000000002e0472ca */ /* 0x004fe400000e0000 */
[----:B------:R-:W-:-:S13]  /*6aa0*/  R2UR UR5, R47 ;  /* 0x000000002f0572ca */ /* 0x000fda00000e0000 */
[----:B------:R-:W2:Y:S02]  /*6ab0*/  LD.E R5, desc[UR4][R4.64+0x8] ;  /* 0x0000080404057980 */ /* 0x000ea4000c101900 */
[----:B--2---:R-:W-:-:S13]  /*6ac0*/  ISETP.NE.AND P0, PT, R5, R0, PT ;  /* 0x000000000500720c */ /* 0x004fda0003f05270 */
.L_x_104:
[----:B------:R-:W-:Y:S05]  /*6ad0*/  BSYNC.RELIABLE B1 ;  /* 0x0000000000017941 */ /* 0x000fea0003800100 */
.L_x_103:
[----:B------:R-:W-:-:S13]  /*6ae0*/  ISETP.NE.AND P1, PT, R0, -0x1, PT ;  /* 0xffffffff0000780c */ /* 0x000fda0003f25270 */
[----:B------:R-:W-:Y:S05]  /*6af0*/  @P0 BRA P1, `(.L_x_118) ;  /* 0x0000000000140947 */ /* 0x000fea0000800000 */
[----:B------:R-:W-:Y:S05]  /*6b00*/  BREAK.RELIABLE B0 ;  /* 0x0000000000007942 */ /* 0x000fea0003800100 */
[----:B------:R-:W-:Y:S05]  /*6b10*/  BRA `(.L_x_117) ;  /* 0x0000000000c47947 */ /* 0x000fea0003800000 */
.L_x_97:
[----:B------:R-:W-:-:S13]  /*6b20*/  ISETP.NE.AND P0, PT, R0, -0x1, PT ;  /* 0xffffffff0000780c */ /* 0x000fda0003f05270 */
[----:B------:R-:W-:Y:S05]  /*6b30*/  @!P0 BREAK.RELIABLE B0 ;  /* 0x0000000000008942 */ /* 0x000fea0003800100 */
[----:B------:R-:W-:Y:S05]  /*6b40*/  @!P0 BRA `(.L_x_117) ;  /* 0x0000000000b88947 */ /* 0x000fea0003800000 */
.L_x_118:
[----:B------:R-:W-:Y:S05]  /*6b50*/  BSYNC.RELIABLE B0 ;  /* 0x0000000000007941 */ /* 0x000fea0003800100 */
.L_x_96:
[----:B------:R-:W0:Y:S01]  /*6b60*/  LDC R14, c[0x0][0x2f8] ;  /* 0x0000be00ff0e7b82 */ /* 0x000e220000000800 */
[C---:B--2---:R-:W-:Y:S01]  /*6b70*/  R2UR UR4, R46.reuse ;  /* 0x000000002e0472ca */ /* 0x044fe200000e0000 */
[----:B------:R-:W-:Y:S01]  /*6b80*/  IMAD.WIDE R6, R3, 0x4, R38 ;  /* 0x0000000403067825 */ /* 0x000fe200078e0226 */
[C---:B------:R-:W-:Y:S02]  /*6b90*/  R2UR UR5, R47.reuse ;  /* 0x000000002f0572ca */ /* 0x040fe400000e0000 */
[----:B------:R-:W-:Y:S02]  /*6ba0*/  R2UR UR6, R46 ;  /* 0x000000002e0672ca */ /* 0x000fe400000e0000 */
[----:B------:R-:W-:Y:S02]  /*6bb0*/  R2UR UR7, R47 ;  /* 0x000000002f0772ca */ /* 0x000fe400000e0000 */
[----:B------:R-:W-:-:S07]  /*6bc0*/  IADD3 R4, P0, PT, R0, R29, RZ ;  /* 0x0000001d00047210 */ /* 0x000fce0007f1e0ff */
[----:B------:R3:W-:Y:S01]  /*6bd0*/  ST.E desc[UR4][R6.64], R0 ;  /* 0x0000000006007985 */ /* 0x0007e2000c101904 */
[----:B0-----:R-:W-:Y:S01]  /*6be0*/  IMAD.IADD R19, R25, 0x1, -R14 ;  /* 0x0000000119137824 */ /* 0x001fe200078e0a0e */
[----:B------:R-:W-:Y:S02]  /*6bf0*/  LEA.HI.X.SX32 R5, R0, R27, 0x1, P0 ;  /* 0x0000001b00057211 */ /* 0x000fe400000f0eff */
[----:B------:R-:W2:Y:S04]  /*6c00*/  LDG.E.U8 R8, desc[UR4][R36.64] ;  /* 0x0000000424087981 */ /* 0x000ea8000c1e1100 */
[----:B------:R-:W4:Y:S04]  /*6c10*/  LDL R3, [R19] ;  /* 0x0000000013037983 */ /* 0x000f280000100800 */
[----:B------:R-:W2:Y:S01]  /*6c20*/  LDG.E.U8 R5, desc[UR6][R4.64] ;  /* 0x0000000604057981 */ /* 0x000ea2000c1e1100 */
[----:B----4-:R-:W-:-:S05]  /*6c30*/  VIADD R3, R3, 0x1 ;  /* 0x0000000103037836 */ /* 0x010fca0000000000 */
[----:B------:R3:W-:Y:S01]  /*6c40*/  STL [R19], R3 ;  /* 0x0000000313007387 */ /* 0x0007e20000100800 */
[----:B--2---:R-:W-:-:S13]  /*6c50*/  ISETP.NE.AND P0, PT, R8, R5, PT ;  /* 0x000000050800720c */ /* 0x004fda0003f05270 */
[----:B---3--:R-:W-:Y:S05]  /*6c60*/  @P0 BRA `(.L_x_117) ;  /* 0x0000000000700947 */ /* 0x008fea0003800000 */
[----:B------:R-:W-:-:S05]  /*6c70*/  IMAD.IADD R14, R23, 0x1, -R14 ;  /* 0x00000001170e7824 */ /* 0x000fca00078e0a0e */
[----:B------:R-:W2:Y:S01]  /*6c80*/  LDL R3, [R14] ;  /* 0x000000000e037983 */ /* 0x000ea20000100800 */
[----:B------:R-:W-:Y:S01]  /*6c90*/  R2UR UR4, R46 ;  /* 0x000000002e0472ca */ /* 0x000fe200000e0000 */
[----:B-1----:R-:W-:Y:S01]  /*6ca0*/  IMAD.MOV.U32 R10, RZ, RZ, R44 ;  /* 0x000000ffff0a7224 */ /* 0x002fe200078e002c */
        /* <DEDUP_REMOVED lines=12> */
[----:B0-----:R-:W-:Y:S02]  /*6d70*/  IMAD.MOV.U32 R10, RZ, RZ, R25 ;  /* 0x000000ffff0a7224 */ /* 0x001fe400078e0019 */
        /* <DEDUP_REMOVED lines=8> */
[----:B0-----:R-:W-:-:S07]  /*6e00*/  IMAD.MOV.U32 R14, RZ, RZ, R23 ;  /* 0x000000ffff0e7224 */ /* 0x001fce00078e0017 */
[----:B-1----:R-:W-:Y:S05]  /*6e10*/  CALL.REL.NOINC `($_Z17encontrar_caminosPciiiiPi$_Z13buscar_caminoPciiPiS0_S0_S0_ii) ;  /* 0xffffffc000a07944 */ /* 0x002fea0003c3ffff */
[----:B------:R3:W5:Y:S02]  /*6e20*/  LDL R3, [R19] ;  /* 0x0000000013037983 */ /* 0x0007640000100800 */
.L_x_117:
[----:B------:R-:W-:Y:S05]  /*6e30*/  BSYNC.RECONVERGENT B6 ;  /* 0x0000000000067941 */ /* 0x000fea0003800200 */
.L_x_95:
[----:B-----5:R-:W-:Y:S01]  /*6e40*/  ISETP.GE.AND P0, PT, R3, 0x1, PT ;  /* 0x000000010300780c */ /* 0x020fe20003f06270 */
[----:B------:R-:W-:Y:S04]  /*6e50*/  BSSY.RECONVERGENT B6, `(.L_x_119) ;  /* 0x000012b000067945 */ /* 0x000fe80003800200 */
[----:B------:R-:W-:Y:S08]  /*6e60*/  BSSY.RELIABLE B0, `(.L_x_120) ;  /* 0x00000fc000007945 */ /* 0x000ff00003800100 */
[----:B------:R-:W-:Y:S05]  /*6e70*/  @!P0 BRA `(.L_x_121) ;  /* 0x0000000c00dc8947 */ /* 0x000fea0003800000 */
[C---:B------:R-:W-:Y:S01]  /*6e80*/  ISETP.GE.U32.AND P1, PT, R3.reuse, 0x10, PT ;  /* 0x000000100300780c */ /* 0x040fe20003f26070 */
[----:B------:R-:W-:Y:S01]  /*6e90*/  BSSY.RECONVERGENT B1, `(.L_x_122) ;  /* 0x0000071000017945 */ /* 0x000fe20003800200 */
[----:B------:R-:W-:Y:S01]  /*6ea0*/  PLOP3.LUT P0, PT, PT, PT, PT, 0x80, 0x8 ;  /* 0x000000000008781c */ /* 0x000fe20003f0f070 */
[----:B------:R-:W-:Y:S01]  /*6eb0*/  IMAD.MOV.U32 R7, RZ, RZ, RZ ;  /* 0x000000ffff077224 */ /* 0x000fe200078e00ff */
[----:B------:R-:W-:-:S09]  /*6ec0*/  LOP3.LUT R6, R3, 0xf, RZ, 0xc0, !PT ;  /* 0x0000000f03067812 */ /* 0x000fd200078ec0ff */
[----:B------:R-:W-:Y:S05]  /*6ed0*/  @!P1 BRA `(.L_x_123) ;  /* 0x0000000400b09947 */ /* 0x000fea0003800000 */
[----:B------:R-:W-:Y:S02]  /*6ee0*/  IADD3 R4, P1, PT, R38, 0x20, RZ ;  /* 0x0000002026047810 */ /* 0x000fe40007f3e0ff */
[----:B------:R-:W-:Y:S02]  /*6ef0*/  LOP3.LUT R7, R3, 0x7ffffff0, RZ, 0xc0, !PT ;  /* 0x7ffffff003077812 */ /* 0x000fe400078ec0ff */
[----:B------:R-:W-:Y:S01]  /*6f00*/  PLOP3.LUT P0, PT, PT, PT, PT, 0x80, 0x8 ;  /* 0x000000000008781c */ /* 0x000fe20003f0f070 */
[----:B------:R-:W-:Y:S02]  /*6f10*/  IMAD.X R5, RZ, RZ, R39, P1 ;  /* 0x000000ffff057224 */ /* 0x000fe400008e0627 */
[----:B------:R-:W-:-:S10]  /*6f20*/  IMAD.MOV R0, RZ, RZ, -R7 ;  /* 0x000000ffff007224 */ /* 0x000fd400078e0a07 */
.L_x_126:
        /* <DEDUP_REMOVED lines=99> */
.L_x_125:
[----:B------:R-:W-:Y:S05]  /*7560*/  BSYNC.RECONVERGENT B2 ;  /* 0x0000000000027941 */ /* 0x000fea0003800200 */
.L_x_124:
[----:B------:R-:W-:-:S05]  /*7570*/  IADD3 R4, P1, PT, R4, 0x40, RZ ;  /* 0x0000004004047810 */ /* 0x000fca0007f3e0ff */
[----:B------:R-:W-:Y:S01]  /*7580*/  IMAD.X R5, RZ, RZ, R5, P1 ;  /* 0x000000ffff057224 */ /* 0x000fe200008e0605 */
[----:B------:R-:W-:Y:S07]  /*7590*/  @P2 BRA `(.L_x_126) ;  /* 0xfffffff800642947 */ /* 0x000fee000383ffff */
.L_x_123:
[----:B------:R-:W-:Y:S05]  /*75a0*/  BSYNC.RECONVERGENT B1 ;  /* 0x0000000000017941 */ /* 0x000fea0003800200 */
.L_x_122:
[----:B------:R-:W-:Y:S01]  /*75b0*/  ISETP.NE.AND P1, PT, R6, RZ, PT ;  /* 0x000000ff0600720c */ /* 0x000fe20003f25270 */
        /* <DEDUP_REMOVED lines=56> */
.L_x_132:
[----:B------:R-:W-:Y:S05]  /*7940*/  BSYNC.RECONVERGENT B3 ;  /* 0x0000000000037941 */ /* 0x000fea0003800200 */
.L_x_131:
[----:B------:R-:W-:-:S07]  /*7950*/  VIADD R7, R7, 0x8 ;  /* 0x0000000807077836 */ /* 0x000fce0000000000 */
.L_x_130:
[----:B------:R-:W-:Y:S05]  /*7960*/  BSYNC.RECONVERGENT B2 ;  /* 0x0000000000027941 */ /* 0x000fea0003800200 */
.L_x_129:
        /* <DEDUP_REMOVED lines=32> */
.L_x_136:
[----:B------:R-:W-:Y:S05]  /*7b70*/  BSYNC.RECONVERGENT B3 ;  /* 0x0000000000037941 */ /* 0x000fea0003800200 */
.L_x_135:
[----:B------:R-:W-:-:S07]  /*7b80*/  VIADD R7, R7, 0x4 ;  /* 0x0000000407077836 */ /* 0x000fce0000000000 */
.L_x_134:
[----:B------:R-:W-:Y:S05]  /*7b90*/  BSYNC.RECONVERGENT B2 ;  /* 0x0000000000027941 */ /* 0x000fea0003800200 */
.L_x_133:
        /* <DEDUP_REMOVED lines=12> */
.L_x_138:
[----:B------:R-:W-:Y:S05]  /*7c60*/  BSYNC.RECONVERGENT B2 ;  /* 0x0000000000027941 */ /* 0x000fea0003800200 */
.L_x_137:
        /* <DEDUP_REMOVED lines=10> */
.L_x_140:
[----:B------:R-:W-:Y:S05]  /*7d10*/  BSYNC.RECONVERGENT B2 ;  /* 0x0000000000027941 */ /* 0x000fea0003800200 */
.L_x_139:
        /* <DEDUP_REMOVED lines=8> */
.L_x_128:
[----:B------:R-:W-:Y:S05]  /*7da0*/  BSYNC.RELIABLE B1 ;  /* 0x0000000000017941 */ /* 0x000fea0003800100 */
.L_x_127:
[----:B------:R-:W-:-:S13]  /*7db0*/  ISETP.NE.AND P1, PT, R18, -0x1, PT ;  /* 0xffffffff1200780c */ /* 0x000fda0003f25270 */
[----:B------:R-:W-:Y:S05]  /*7dc0*/  @P0 BRA P1, `(.L_x_142) ;  /* 0x0000000000140947 */ /* 0x000fea0000800000 */
[----:B------:R-:W-:Y:S05]  /*7dd0*/  BREAK.RELIABLE B0 ;  /* 0x0000000000007942 */ /* 0x000fea0003800100 */
[----:B------:R-:W-:Y:S05]  /*7de0*/  BRA `(.L_x_141) ;  /* 0x0000000000c47947 */ /* 0x000fea0003800000 */
.L_x_121:
[----:B------:R-:W-:-:S13]  /*7df0*/  ISETP.NE.AND P0, PT, R18, -0x1, PT ;  /* 0xffffffff1200780c */ /* 0x000fda0003f05270 */
[----:B------:R-:W-:Y:S05]  /*7e00*/  @!P0 BREAK.RELIABLE B0 ;  /* 0x0000000000008942 */ /* 0x000fea0003800100 */
[----:B------:R-:W-:Y:S05]  /*7e10*/  @!P0 BRA `(.L_x_141) ;  /* 0x0000000000b88947 */ /* 0x000fea0003800000 */
.L_x_142:
[----:B------:R-:W-:Y:S05]  /*7e20*/  BSYNC.RELIABLE B0 ;  /* 0x0000000000007941 */ /* 0x000fea0003800100 */
.L_x_120:
        /* <DEDUP_REMOVED lines=8> */
[----:B0--3--:R-:W-:Y:S01]  /*7eb0*/  IMAD.IADD R19, R25, 0x1, -R8 ;  /* 0x0000000119137824 */ /* 0x009fe200078e0a08 */
[----:B------:R-:W-:Y:S02]  /*7ec0*/  LEA.HI.X.SX32 R5, R18, R27, 0x1, P0 ;  /* 0x0000001b12057211 */ /* 0x000fe400000f0eff */
[----:B------:R-:W2:Y:S04]  /*7ed0*/  LDG.E.U8 R0, desc[UR4][R36.64] ;  /* 0x0000000424007981 */ /* 0x000ea8000c1e1100 */
[----:B------:R-:W3:Y:S04]  /*7ee0*/  LDL R3, [R19] ;  /* 0x0000000013037983 */ /* 0x000ee80000100800 */
[----:B------:R-:W2:Y:S01]  /*7ef0*/  LDG.E.U8 R5, desc[UR6][R4.64] ;  /* 0x0000000604057981 */ /* 0x000ea2000c1e1100 */
[----:B---3--:R-:W-:-:S05]  /*7f00*/  VIADD R3, R3, 0x1 ;  /* 0x0000000103037836 */ /* 0x008fca0000000000 */
[----:B------:R4:W-:Y:S01]  /*7f10*/  STL [R19], R3 ;  /* 0x0000000313007387 */ /* 0x0009e20000100800 */
[----:B--2---:R-:W-:-:S13]  /*7f20*/  ISETP.NE.AND P0, PT, R0, R5, PT ;  /* 0x000000050000720c */ /* 0x004fda0003f05270 */
[----:B----4-:R-:W-:Y:S05]  /*7f30*/  @P0 BRA `(.L_x_141) ;  /* 0x0000000000700947 */ /* 0x010fea0003800000 */
        /* <DEDUP_REMOVED lines=21> */
[----:B------:R-:W-:Y:S02]  /*8090*/  IMAD.MOV.U32 R15, RZ, RZ, R22 ;  /* 0x000000ffff0f7224 */ /* 0x000fe400078e0016 */
[----:B------:R-:W-:Y:S02]  /*80a0*/  IMAD.MOV.U32 R21, RZ, RZ, 0x0 ;  /* 0x00000000ff157424 */ /* 0x000fe400078e00ff */
[----:B--2---:R-:W-:-:S05]  /*80b0*/  VIADD R0, R0, 0x1 ;  /* 0x0000000100007836 */ /* 0x004fca0000000000 */
[----:B------:R0:W-:Y:S04]  /*80c0*/  STL [R3], R0 ;  /* 0x0000000003007387 */ /* 0x0001e80000100800 */
[----:B------:R0:W-:Y:S02]  /*80d0*/  STL.64 [R1], R16 ;  /* 0x0000001001007387 */ /* 0x0001e40000100a00 */
[----:B0-----:R-:W-:Y:S05]  /*80e0*/  CALL.REL.NOINC `($_Z17encontrar_caminosPciiiiPi$_Z13buscar_caminoPciiPiS0_S0_S0_ii) ;  /* 0xffffffac00ec7944 */ /* 0x001fea0003c3ffff */
[----:B------:R4:W5:Y:S02]  /*80f0*/  LDL R3, [R19] ;  /* 0x0000000013037983 */ /* 0x0009640000100800 */
.L_x_141:
[----:B------:R-:W-:Y:S05]  /*8100*/  BSYNC.RECONVERGENT B6 ;  /* 0x0000000000067941 */ /* 0x000fea0003800200 */
.L_x_119:
[----:B-----5:R-:W-:Y:S01]  /*8110*/  ISETP.GE.AND P0, PT, R3, 0x1, PT ;  /* 0x000000010300780c */ /* 0x020fe20003f06270 */
[----:B------:R-:W-:-:S12]  /*8120*/  BSSY.RELIABLE B0, `(.L_x_143) ;  /* 0x00000fc000007945 */ /* 0x000fd80003800100 */
        /* <DEDUP_REMOVED lines=12> */
.L_x_149:
        /* <DEDUP_REMOVED lines=99> */
.L_x_148:
[----:B------:R-:W-:Y:S05]  /*8820*/  BSYNC.RECONVERGENT B2 ;  /* 0x0000000000027941 */ /* 0x000fea0003800200 */
.L_x_147:
[----:B------:R-:W-:-:S05]  /*8830*/  IADD3 R4, P1, PT, R4, 0x40, RZ ;  /* 0x0000004004047810 */ /* 0x000fca0007f3e0ff */
[----:B------:R-:W-:Y:S01]  /*8840*/  IMAD.X R5, RZ, RZ, R5, P1 ;  /* 0x000000ffff057224 */ /* 0x000fe200008e0605 */
[----:B------:R-:W-:Y:S07]  /*8850*/  @P2 BRA `(.L_x_149) ;  /* 0xfffffff800642947 */ /* 0x000fee000383ffff */
.L_x_146:
[----:B------:R-:W-:Y:S05]  /*8860*/  BSYNC.RECONVERGENT B1 ;  /* 0x0000000000017941 */ /* 0x000fea0003800200 */
.L_x_145:
        /* <DEDUP_REMOVED lines=57> */
.L_x_155:
[----:B------:R-:W-:Y:S05]  /*8c00*/  BSYNC.RECONVERGENT B3 ;  /* 0x0000000000037941 */ /* 0x000fea0003800200 */
.L_x_154:
[----:B------:R-:W-:-:S07]  /*8c10*/  VIADD R7, R7, 0x8 ;  /* 0x0000000807077836 */ /* 0x000fce0000000000 */
.L_x_153:
[----:B------:R-:W-:Y:S05]  /*8c20*/  BSYNC.RECONVERGENT B2 ;  /* 0x0000000000027941 */ /* 0x000fea0003800200 */
.L_x_152:
        /* <DEDUP_REMOVED lines=32> */
.L_x_159:
[----:B------:R-:W-:Y:S05]  /*8e30*/  BSYNC.RECONVERGENT B3 ;  /* 0x0000000000037941 */ /* 0x000fea0003800200 */
.L_x_158:
[----:B------:R-:W-:-:S07]  /*8e40*/  VIADD R7, R7, 0x4 ;  /* 0x0000000407077836 */ /* 0x000fce0000000000 */
.L_x_157:
[----:B------:R-:W-:Y:S05]  /*8e50*/  BSYNC.RECONVERGENT B2 ;  /* 0x0000000000027941 */ /* 0x000fea0003800200 */
.L_x_156:
        /* <DEDUP_REMOVED lines=12> */
.L_x_161:
[----:B------:R-:W-:Y:S05]  /*8f20*/  BSYNC.RECONVERGENT B2 ;  /* 0x0000000000027941 */ /* 0x000fea0003800200 */
.L_x_160:
        /* <DEDUP_REMOVED lines=10> */
.L_x_163:
[----:B------:R-:W-:Y:S05]  /*8fd0*/  BSYNC.RECONVERGENT B2 ;  /* 0x0000000000027941 */ /* 0x000fea0003800200 */
.L_x_162:
        /* <DEDUP_REMOVED lines=8> */
.L_x_151:
[----:B------:R-:W-:Y:S05]  /*9060*/  BSYNC.RELIABLE B1 ;  /* 0x0000000000017941 */ /* 0x000fea0003800100 */
.L_x_150:
[----:B------:R-:W-:-:S13]  /*9070*/  ISETP.NE.AND P1, PT, R2, -0x1, PT ;  /* 0xffffffff0200780c */ /* 0x000fda0003f25270 */
[----:B------:R-:W-:Y:S05]  /*9080*/  @P0 BRA P1, `(.L_x_164) ;  /* 0x0000000000140947 */ /* 0x000fea0000800000 */
[----:B------:R-:W-:Y:S05]  /*9090*/  BREAK.RELIABLE B0 ;  /* 0x0000000000007942 */ /* 0x000fea0003800100 */
[----:B------:R-:W-:Y:S05]  /*90a0*/  BRA `(.L_x_46) ;  /* 0x0000000000c87947 */ /* 0x000fea0003800000 */
.L_x_144:
[----:B------:R-:W-:-:S13]  /*90b0*/  ISETP.NE.AND P0, PT, R2, -0x1, PT ;  /* 0xffffffff0200780c */ /* 0x000fda0003f05270 */
[----:B------:R-:W-:Y:S05]  /*90c0*/  @!P0 BREAK.RELIABLE B0 ;  /* 0x0000000000008942 */ /* 0x000fea0003800100 */
[----:B------:R-:W-:Y:S05]  /*90d0*/  @!P0 BRA `(.L_x_46) ;  /* 0x0000000000bc8947 */ /* 0x000fea0003800000 */
.L_x_164:
[----:B------:R-:W-:Y:S05]  /*90e0*/  BSYNC.RELIABLE B0 ;  /* 0x0000000000007941 */ /* 0x000fea0003800100 */
.L_x_143:
[----:B------:R-:W5:Y:S01]  /*90f0*/  LDC R8, c[0x0][0x2f8] ;  /* 0x0000be00ff087b82 */ /* 0x000f620000000800 */
[C---:B--2---:R-:W-:Y:S01]  /*9100*/  R2UR UR4, R46.reuse ;  /* 0x000000002e0472ca */ /* 0x044fe200000e0000 */
[----:B------:R-:W-:Y:S01]  /*9110*/  IMAD.WIDE R4, R3, 0x4, R38 ;  /* 0x0000000403047825 */ /* 0x000fe200078e0226 */
[C---:B------:R-:W-:Y:S02]  /*9120*/  R2UR UR5, R47.reuse ;  /* 0x000000002f0572ca */ /* 0x040fe400000e0000 */
[C---:B------:R-:W-:Y:S02]  /*9130*/  R2UR UR6, R46.reuse ;  /* 0x000000002e0672ca */ /* 0x040fe400000e0000 */
[C---:B------:R-:W-:Y:S02]  /*9140*/  R2UR UR7, R47.reuse ;  /* 0x000000002f0772ca */ /* 0x040fe400000e0000 */
[----:B------:R-:W-:Y:S02]  /*9150*/  R2UR UR8, R46 ;  /* 0x000000002e0872ca */ /* 0x000fe400000e0000 */
[----:B------:R-:W-:-:S02]  /*9160*/  R2UR UR9, R47 ;  /* 0x000000002f0972ca */ /* 0x000fc400000e0000 */
[----:B------:R-:W-:-:S03]  /*9170*/  IADD3 R6, P0, PT, R2, R29, RZ ;  /* 0x0000001d02067210 */ /* 0x000fc60007f1e0ff */
[----:B------:R2:W-:Y:S01]  /*9180*/  ST.E desc[UR4][R4.64], R2 ;  /* 0x0000000204007985 */ /* 0x0005e2000c101904 */
[----:B------:R-:W-:-:S03]  /*9190*/  LEA.HI.X.SX32 R7, R2, R27, 0x1, P0 ;  /* 0x0000001b02077211 */ /* 0x000fc600000f0eff */
[----:B------:R-:W3:Y:S01]  /*91a0*/  LDG.E.U8 R36, desc[UR6][R36.64] ;  /* 0x0000000624247981 */ /* 0x000ee2000c1e1100 */
[----:B-----5:R-:W-:-:S03]  /*91b0*/  IMAD.IADD R3, R25, 0x1, -R8 ;  /* 0x0000000119037824 */ /* 0x020fc600078e0a08 */
[----:B------:R-:W3:Y:S04]  /*91c0*/  LDG.E.U8 R7, desc[UR8][R6.64] ;  /* 0x0000000806077981 */ /* 0x000ee8000c1e1100 */
[----:B------:R-:W5:Y:S02]  /*91d0*/  LDL R0, [R3] ;  /* 0x0000000003007983 */ /* 0x000f640000100800 */
[----:B-----5:R-:W-:-:S05]  /*91e0*/  VIADD R0, R0, 0x1 ;  /* 0x0000000100007836 */ /* 0x020fca0000000000 */
[----:B------:R2:W-:Y:S01]  /*91f0*/  STL [R3], R0 ;  /* 0x0000000003007387 */ /* 0x0005e20000100800 */
[----:B---3--:R-:W-:-:S13]  /*9200*/  ISETP.NE.AND P0, PT, R36, R7, PT ;  /* 0x000000072400720c */ /* 0x008fda0003f05270 */
[----:B--2---:R-:W-:Y:S05]  /*9210*/  @P0 BRA `(.L_x_46) ;  /* 0x00000000006c0947 */ /* 0x004fea0003800000 */
        /* <DEDUP_REMOVED lines=26> */
[----:B01--4-:R-:W-:Y:S05]  /*93c0*/  CALL.REL.NOINC `($_Z17encontrar_caminosPciiiiPi$_Z13buscar_caminoPciiPiS0_S0_S0_ii) ;  /* 0xffffff9c00347944 */ /* 0x013fea0003c3ffff */
.L_x_46:
[----:B------:R-:W-:Y:S05]  /*93d0*/  BSYNC.RECONVERGENT B7 ;  /* 0x0000000000077941 */ /* 0x000fea0003800200 */
.L_x_45:
[----:B------:R-:W1:Y:S01]  /*93e0*/  LDL R20, [R1+0x1c] ;  /* 0x00001c0001147983 */ /* 0x000e620000100800 */
[----:B------:R2:W-:Y:S05]  /*93f0*/  BMOV.32 B6, R30 ;  /* 0x0000001e06007356 */ /* 0x0005ea0000000000 */
[----:B------:R-:W1:Y:S01]  /*9400*/  LDL R21, [R1+0x20] ;  /* 0x0000200001157983 */ /* 0x000e620000100800 */
[----:B------:R2:W-:Y:S05]  /*9410*/  BMOV.32 B7, R31 ;  /* 0x0000001f07007356 */ /* 0x0005ea0000000000 */
[----:B------:R-:W1:Y:S04]  /*9420*/  LDL R2, [R1+0x8] ;  /* 0x0000080001027983 */ /* 0x000e680000100800 */
[----:B-----5:R-:W1:Y:S04]  /*9430*/  LDL R16, [R1+0xc] ;  /* 0x00000c0001107983 */ /* 0x020e680000100800 */
[----:B------:R-:W1:Y:S04]  /*9440*/  LDL R17, [R1+0x10] ;  /* 0x0000100001117983 */ /* 0x000e680000100800 */
[----:B------:R-:W1:Y:S04]  /*9450*/  LDL R18, [R1+0x14] ;  /* 0x0000140001127983 */ /* 0x000e680000100800 */
[----:B0--34-:R-:W1:Y:S04]  /*9460*/  LDL R19, [R1+0x18] ;  /* 0x0000180001137983 */ /* 0x019e680000100800 */
[----:B------:R-:W1:Y:S04]  /*9470*/  LDL R22, [R1+0x24] ;  /* 0x0000240001167983 */ /* 0x000e680000100800 */
[----:B------:R-:W1:Y:S04]  /*9480*/  LDL R23, [R1+0x28] ;  /* 0x0000280001177983 */ /* 0x000e680000100800 */
[----:B------:R-:W1:Y:S04]  /*9490*/  LDL R24, [R1+0x2c] ;  /* 0x00002c0001187983 */ /* 0x000e680000100800 */
[----:B------:R-:W1:Y:S04]  /*94a0*/  LDL R25, [R1+0x30] ;  /* 0x0000300001197983 */ /* 0x000e680000100800 */
[----:B------:R-:W1:Y:S04]  /*94b0*/  LDL R26, [R1+0x34] ;  /* 0x00003400011a7983 */ /* 0x000e680000100800 */
[----:B------:R-:W1:Y:S04]  /*94c0*/  LDL R27, [R1+0x38] ;  /* 0x00003800011b7983 */ /* 0x000e680000100800 */
[----:B------:R-:W1:Y:S04]  /*94d0*/  LDL R28, [R1+0x3c] ;  /* 0x00003c00011c7983 */ /* 0x000e680000100800 */
[----:B------:R-:W1:Y:S04]  /*94e0*/  LDL R29, [R1+0x40] ;  /* 0x00004000011d7983 */ /* 0x000e680000100800 */
[----:B--2---:R-:W1:Y:S04]  /*94f0*/  LDL R30, [R1+0x44] ;  /* 0x00004400011e7983 */ /* 0x004e680000100800 */
        /* <DEDUP_REMOVED lines=8> */
[----:B------:R0:W1:Y:S02]  /*9580*/  LDL R47, [R1+0x68] ;  /* 0x00006800012f7983 */ /* 0x0000640000100800 */
[----:B0-----:R-:W-:Y:S01]  /*9590*/  VIADD R1, R1, 0x70 ;  /* 0x0000007001017836 */ /* 0x001fe20000000000 */
[----:B-1----:R-:W-:Y:S06]  /*95a0*/  RET.REL.NODEC R20 `(_Z17encontrar_caminosPciiiiPi) ;  /* 0xffffff6814947950 */ /* 0x002fec0003c3ffff */
.L_x_165:
        /* <DEDUP_REMOVED lines=13> */
.L_x_166:


//--------------------- .nv.global.init           --------------------------
	.section	.nv.global.init,"aw",@progbits
	.align	4
.nv.global.init:
	.type		mrg32k3aM1SubSeq,@object
	.size		mrg32k3aM1SubSeq,(mrg32k3aM2SubSeq - mrg32k3aM1SubSeq)
mrg32k3aM1SubSeq:
        /* <DEDUP_REMOVED lines=126> */
	.type		mrg32k3aM2SubSeq,@object
	.size		mrg32k3aM2SubSeq,(mrg32k3aM1 - mrg32k3aM2SubSeq)
mrg32k3aM2SubSeq:
        /* <DEDUP_REMOVED lines=126> */
	.type		mrg32k3aM1,@object
	.size		mrg32k3aM1,(mrg32k3aM1Seq - mrg32k3aM1)
mrg32k3aM1:
        /* <DEDUP_REMOVED lines=144> */
	.type		mrg32k3aM1Seq,@object
	.size		mrg32k3aM1Seq,(mrg32k3aM2 - mrg32k3aM1Seq)
mrg32k3aM1Seq:
        /* <DEDUP_REMOVED lines=144> */
	.type		mrg32k3aM2,@object
	.size		mrg32k3aM2,(mrg32k3aM2Seq - mrg32k3aM2)
mrg32k3aM2:
        /* <DEDUP_REMOVED lines=144> */
	.type		mrg32k3aM2Seq,@object
	.size		mrg32k3aM2Seq,(precalc_xorwow_matrix - mrg32k3aM2Seq)
mrg32k3aM2Seq:
        /* <DEDUP_REMOVED lines=144> */
	.type		precalc_xorwow_matrix,@object
	.size		precalc_xorwow_matrix,(precalc_xorwow_offset_matrix - precalc_xorwow_matrix)
precalc_xorwow_matrix:
        /* <DEDUP_REMOVED lines=6400> */
	.type		precalc_xorwow_offset_matrix,@object
	.size		precalc_xorwow_offset_matrix,($str - precalc_xorwow_offset_matrix)
precalc_xorwow_offset_matrix:
        /* <DEDUP_REMOVED lines=6400> */
	.type		$str,@object
	.size		$str,($str$1 - $str)
$str:
        /*353c0*/ 	.byte	0x48, 0x61, 0x20, 0x65, 0x78, 0x70, 0x6c, 0x6f, 0x74, 0x61, 0x64, 0x6f, 0x20, 0x6c, 0x61, 0x20
        /*353d0*/ 	.byte	0x62, 0x6f, 0x6d, 0x62, 0x61, 0x20, 0x28, 0x25, 0x64, 0x2c, 0x20, 0x25, 0x64, 0x29, 0x0a, 0x00
	.type		$str$1,@object
	.size		$str$1,($str$2 - $str$1)
$str$1:
        /*353e0*/ 	.byte	0x53, 0x65, 0x20, 0x68, 0x61, 0x20, 0x61, 0x70, 0x6c, 0x69, 0x63, 0x61, 0x64, 0x6f, 0x20, 0x65
        /*353f0*/ 	.byte	0x6c, 0x20, 0x65, 0x66, 0x65, 0x63, 0x74, 0x6f, 0x20, 0x64, 0x65, 0x6c, 0x20, 0x54, 0x4e, 0x54
        /*35400*/ 	.byte	0x20, 0x28, 0x25, 0x64, 0x2c, 0x20, 0x25, 0x64, 0x29, 0x0a, 0x00
	.type		$str$2,@object
	.size		$str$2,(.L_13 - $str$2)
$str$2:
        /*3540b*/ 	.byte	0x53, 0x65, 0x20, 0x68, 0x61, 0x20, 0x61, 0x70, 0x6c, 0x69, 0x63, 0x61, 0x64, 0x6f, 0x20, 0x65
        /*3541b*/ 	.byte	0x6c, 0x20, 0x65, 0x66, 0x65, 0x63, 0x74, 0x6f, 0x20, 0x64, 0x65, 0x6c, 0x20, 0x72, 0x6f, 0x6d
        /*3542b*/ 	.byte	0x70, 0x65, 0x63, 0x61, 0x62, 0x65, 0x7a, 0x61, 0x73, 0x20, 0x28, 0x25, 0x64, 0x2c, 0x20, 0x25
        /*3543b*/ 	.byte	0x64, 0x29, 0x0a, 0x00
.L_13:


//--------------------- .nv.shared.reserved.0     --------------------------
	.section	.nv.shared.reserved.0,"aw",@nobits
	.weak		__nv_reservedSMEM_offset_0_alias
	.size		__nv_reservedSMEM_offset_0_alias, 0, 64
	.other		__nv_reservedSMEM_offset_0_alias,@"STO_CUDA_RESERVED_SHARED STV_DEFAULT"
__nv_reservedSMEM_offset_0_alias:
	.zero		0
	.zero		64


//--------------------- .nv.constant0._Z17bloquesEspecialesPciiiiPi --------------------------
	.section	.nv.constant0._Z17bloquesEspecialesPciiiiPi,"a",@progbits
	.sectionflags	@""
	.align	4
.nv.constant0._Z17bloquesEspecialesPciiiiPi:
	.zero		928


//--------------------- .nv.constant0._Z17recolocar_tableroPciiPi --------------------------
	.section	.nv.constant0._Z17recolocar_tableroPciiPi,"a",@progbits
	.sectionflags	@""
	.align	4
.nv.constant0._Z17recolocar_tableroPciiPi:
	.zero		920


//--------------------- .nv.constant0._Z17encontrar_caminosPciiiiPi --------------------------
	.section	.nv.constant0._Z17encontrar_caminosPciiiiPi,"a",@progbits
	.sectionflags	@""
	.align	4
.nv.constant0._Z17encontrar_caminosPciiiiPi:
	.zero		928


//--------------------- SYMBOLS --------------------------

	.type		.nv.reservedSmem.offset0,@object
	.size		.nv.reservedSmem.offset0,0x4
	.type		vprintf,@function
	.type		malloc,@function
	.type		free,@function
